//
// Generated by NVIDIA NVVM Compiler
//
// Compiler Build ID: CL-36424714
// Cuda compilation tools, release 13.0, V13.0.88
// Based on NVVM 20.0.0
//

.version 9.0
.target sm_100
.address_size 64

	// .globl	_Z28hillis_steele_scan_inclusivePfS_i
// _ZZ16warp_scan_kernelPfS_iE12warp_results has been demoted
.extern .shared .align 16 .b8 temp[];

.visible .entry _Z28hillis_steele_scan_inclusivePfS_i(
	.param .u64 .ptr .align 1 _Z28hillis_steele_scan_inclusivePfS_i_param_0,
	.param .u64 .ptr .align 1 _Z28hillis_steele_scan_inclusivePfS_i_param_1,
	.param .u32 _Z28hillis_steele_scan_inclusivePfS_i_param_2
)
{
	.reg .pred 	%p<10>;
	.reg .b32 	%r<18>;
	.reg .b32 	%f<9>;
	.reg .b64 	%rd<9>;

	ld.param.u64 	%rd1, [_Z28hillis_steele_scan_inclusivePfS_i_param_0];
	ld.param.u64 	%rd2, [_Z28hillis_steele_scan_inclusivePfS_i_param_1];
	ld.param.u32 	%r7, [_Z28hillis_steele_scan_inclusivePfS_i_param_2];
	mov.u32 	%r1, %tid.x;
	mov.u32 	%r8, %ctaid.x;
	mov.u32 	%r2, %ntid.x;
	mad.lo.s32 	%r3, %r8, %r2, %r1;
	setp.ge.s32 	%p2, %r3, %r7;
	shl.b32 	%r9, %r1, 2;
	mov.u32 	%r10, temp;
	add.s32 	%r4, %r10, %r9;
	@%p2 bra 	$L__BB0_2;
	cvta.to.global.u64 	%rd3, %rd1;
	mul.wide.s32 	%rd4, %r3, 4;
	add.s64 	%rd5, %rd3, %rd4;
	ld.global.f32 	%f3, [%rd5];
	st.shared.f32 	[%r4], %f3;
	bra.uni 	$L__BB0_3;
$L__BB0_2:
	mov.b32 	%r11, 0;
	st.shared.u32 	[%r4], %r11;
$L__BB0_3:
	bar.sync 	0;
	setp.lt.u32 	%p3, %r2, 2;
	@%p3 bra 	$L__BB0_10;
	mov.b32 	%r17, 1;
$L__BB0_5:
	setp.lt.s32 	%p4, %r3, %r7;
	setp.ge.u32 	%p5, %r1, %r17;
	and.pred  	%p1, %p4, %p5;
	mov.f32 	%f8, 0f00000000;
	not.pred 	%p6, %p1;
	@%p6 bra 	$L__BB0_7;
	sub.s32 	%r13, %r1, %r17;
	shl.b32 	%r14, %r13, 2;
	add.s32 	%r16, %r10, %r14;
	ld.shared.f32 	%f8, [%r16];
$L__BB0_7:
	bar.sync 	0;
	@%p6 bra 	$L__BB0_9;
	ld.shared.f32 	%f5, [%r4];
	add.f32 	%f6, %f8, %f5;
	st.shared.f32 	[%r4], %f6;
$L__BB0_9:
	bar.sync 	0;
	shl.b32 	%r17, %r17, 1;
	setp.lt.u32 	%p8, %r17, %r2;
	@%p8 bra 	$L__BB0_5;
$L__BB0_10:
	setp.ge.s32 	%p9, %r3, %r7;
	@%p9 bra 	$L__BB0_12;
	ld.shared.f32 	%f7, [%r4];
	cvta.to.global.u64 	%rd6, %rd2;
	mul.wide.s32 	%rd7, %r3, 4;
	add.s64 	%rd8, %rd6, %rd7;
	st.global.f32 	[%rd8], %f7;
$L__BB0_12:
	ret;

}
	// .globl	_Z28hillis_steele_scan_exclusivePfS_i
.visible .entry _Z28hillis_steele_scan_exclusivePfS_i(
	.param .u64 .ptr .align 1 _Z28hillis_steele_scan_exclusivePfS_i_param_0,
	.param .u64 .ptr .align 1 _Z28hillis_steele_scan_exclusivePfS_i_param_1,
	.param .u32 _Z28hillis_steele_scan_exclusivePfS_i_param_2
)
{
	.reg .pred 	%p<11>;
	.reg .b32 	%r<19>;
	.reg .b32 	%f<9>;
	.reg .b64 	%rd<11>;

	ld.param.u64 	%rd2, [_Z28hillis_steele_scan_exclusivePfS_i_param_0];
	ld.param.u64 	%rd3, [_Z28hillis_steele_scan_exclusivePfS_i_param_1];
	ld.param.u32 	%r7, [_Z28hillis_steele_scan_exclusivePfS_i_param_2];
	cvta.to.global.u64 	%rd1, %rd3;
	mov.u32 	%r1, %tid.x;
	mov.u32 	%r8, %ctaid.x;
	mov.u32 	%r2, %ntid.x;
	mad.lo.s32 	%r3, %r8, %r2, %r1;
	setp.ge.s32 	%p2, %r3, %r7;
	shl.b32 	%r9, %r1, 2;
	mov.u32 	%r10, temp;
	add.s32 	%r4, %r10, %r9;
	@%p2 bra 	$L__BB1_2;
	cvta.to.global.u64 	%rd4, %rd2;
	mul.wide.s32 	%rd5, %r3, 4;
	add.s64 	%rd6, %rd4, %rd5;
	ld.global.f32 	%f3, [%rd6];
	st.shared.f32 	[%r4], %f3;
	bra.uni 	$L__BB1_3;
$L__BB1_2:
	mov.b32 	%r11, 0;
	st.shared.u32 	[%r4], %r11;
$L__BB1_3:
	bar.sync 	0;
	setp.lt.u32 	%p3, %r2, 2;
	@%p3 bra 	$L__BB1_10;
	mov.b32 	%r18, 1;
$L__BB1_5:
	setp.lt.s32 	%p4, %r3, %r7;
	setp.ge.u32 	%p5, %r1, %r18;
	and.pred  	%p1, %p4, %p5;
	mov.f32 	%f8, 0f00000000;
	not.pred 	%p6, %p1;
	@%p6 bra 	$L__BB1_7;
	sub.s32 	%r13, %r1, %r18;
	shl.b32 	%r14, %r13, 2;
	add.s32 	%r16, %r10, %r14;
	ld.shared.f32 	%f8, [%r16];
$L__BB1_7:
	bar.sync 	0;
	@%p6 bra 	$L__BB1_9;
	ld.shared.f32 	%f5, [%r4];
	add.f32 	%f6, %f8, %f5;
	st.shared.f32 	[%r4], %f6;
$L__BB1_9:
	bar.sync 	0;
	shl.b32 	%r18, %r18, 1;
	setp.lt.u32 	%p8, %r18, %r2;
	@%p8 bra 	$L__BB1_5;
$L__BB1_10:
	setp.ge.s32 	%p9, %r3, %r7;
	bar.sync 	0;
	@%p9 bra 	$L__BB1_14;
	setp.ne.s32 	%p10, %r1, 0;
	@%p10 bra 	$L__BB1_13;
	mul.wide.s32 	%rd9, %r3, 4;
	add.s64 	%rd10, %rd1, %rd9;
	mov.b32 	%r17, 0;
	st.global.u32 	[%rd10], %r17;
	bra.uni 	$L__BB1_14;
$L__BB1_13:
	ld.shared.f32 	%f7, [%r4+-4];
	mul.wide.s32 	%rd7, %r3, 4;
	add.s64 	%rd8, %rd1, %rd7;
	st.global.f32 	[%rd8], %f7;
$L__BB1_14:
	ret;

}
	// .globl	_Z23blelloch_scan_exclusivePfS_i
.visible .entry _Z23blelloch_scan_exclusivePfS_i(
	.param .u64 .ptr .align 1 _Z23blelloch_scan_exclusivePfS_i_param_0,
	.param .u64 .ptr .align 1 _Z23blelloch_scan_exclusivePfS_i_param_1,
	.param .u32 _Z23blelloch_scan_exclusivePfS_i_param_2
)
{
	.reg .pred 	%p<10>;
	.reg .b32 	%r<39>;
	.reg .b32 	%f<9>;
	.reg .b64 	%rd<9>;

	ld.param.u64 	%rd1, [_Z23blelloch_scan_exclusivePfS_i_param_0];
	ld.param.u64 	%rd2, [_Z23blelloch_scan_exclusivePfS_i_param_1];
	ld.param.u32 	%r13, [_Z23blelloch_scan_exclusivePfS_i_param_2];
	mov.u32 	%r1, %tid.x;
	mov.u32 	%r14, %ctaid.x;
	mov.u32 	%r2, %ntid.x;
	mad.lo.s32 	%r3, %r14, %r2, %r1;
	setp.ge.s32 	%p1, %r3, %r13;
	shl.b32 	%r15, %r1, 2;
	mov.u32 	%r16, temp;
	add.s32 	%r4, %r16, %r15;
	@%p1 bra 	$L__BB2_2;
	cvta.to.global.u64 	%rd3, %rd1;
	mul.wide.s32 	%rd4, %r3, 4;
	add.s64 	%rd5, %rd3, %rd4;
	ld.global.f32 	%f1, [%rd5];
	st.shared.f32 	[%r4], %f1;
	bra.uni 	$L__BB2_3;
$L__BB2_2:
	mov.b32 	%r17, 0;
	st.shared.u32 	[%r4], %r17;
$L__BB2_3:
	bar.sync 	0;
	setp.lt.u32 	%p2, %r2, 2;
	@%p2 bra 	$L__BB2_8;
	shl.b32 	%r19, %r1, 1;
	add.s32 	%r5, %r19, 2;
	mov.b32 	%r37, 1;
$L__BB2_5:
	mul.lo.s32 	%r7, %r5, %r37;
	setp.gt.u32 	%p3, %r7, %r2;
	@%p3 bra 	$L__BB2_7;
	sub.s32 	%r20, %r7, %r37;
	shl.b32 	%r21, %r20, 2;
	add.s32 	%r23, %r16, %r21;
	ld.shared.f32 	%f2, [%r23+-4];
	shl.b32 	%r24, %r37, 2;
	add.s32 	%r25, %r23, %r24;
	ld.shared.f32 	%f3, [%r25+-4];
	add.f32 	%f4, %f2, %f3;
	st.shared.f32 	[%r25+-4], %f4;
$L__BB2_7:
	bar.sync 	0;
	shl.b32 	%r37, %r37, 1;
	setp.lt.u32 	%p4, %r37, %r2;
	@%p4 bra 	$L__BB2_5;
$L__BB2_8:
	setp.ne.s32 	%p5, %r1, 0;
	@%p5 bra 	$L__BB2_10;
	shl.b32 	%r26, %r2, 2;
	add.s32 	%r28, %r16, %r26;
	mov.b32 	%r29, 0;
	st.shared.u32 	[%r28+-4], %r29;
$L__BB2_10:
	bar.sync 	0;
	setp.lt.u32 	%p6, %r2, 2;
	@%p6 bra 	$L__BB2_15;
	shl.b32 	%r30, %r1, 1;
	add.s32 	%r9, %r30, 2;
	mov.u32 	%r38, %r2;
$L__BB2_12:
	shr.u32 	%r11, %r38, 1;
	mul.lo.s32 	%r12, %r9, %r11;
	setp.gt.u32 	%p7, %r12, %r2;
	@%p7 bra 	$L__BB2_14;
	shl.b32 	%r31, %r12, 2;
	add.s32 	%r33, %r16, %r31;
	ld.shared.f32 	%f5, [%r33+-4];
	sub.s32 	%r34, %r12, %r11;
	shl.b32 	%r35, %r34, 2;
	add.s32 	%r36, %r16, %r35;
	ld.shared.f32 	%f6, [%r36+-4];
	add.f32 	%f7, %f5, %f6;
	st.shared.f32 	[%r33+-4], %f7;
	st.shared.f32 	[%r36+-4], %f5;
$L__BB2_14:
	bar.sync 	0;
	setp.gt.u32 	%p8, %r38, 3;
	mov.u32 	%r38, %r11;
	@%p8 bra 	$L__BB2_12;
$L__BB2_15:
	setp.ge.s32 	%p9, %r3, %r13;
	@%p9 bra 	$L__BB2_17;
	ld.shared.f32 	%f8, [%r4];
	cvta.to.global.u64 	%rd6, %rd2;
	mul.wide.s32 	%rd7, %r3, 4;
	add.s64 	%rd8, %rd6, %rd7;
	st.global.f32 	[%rd8], %f8;
$L__BB2_17:
	ret;

}
	// .globl	_Z23blelloch_scan_optimizedPfS_i
.visible .entry _Z23blelloch_scan_optimizedPfS_i(
	.param .u64 .ptr .align 1 _Z23blelloch_scan_optimizedPfS_i_param_0,
	.param .u64 .ptr .align 1 _Z23blelloch_scan_optimizedPfS_i_param_1,
	.param .u32 _Z23blelloch_scan_optimizedPfS_i_param_2
)
{
	.reg .pred 	%p<12>;
	.reg .b32 	%r<85>;
	.reg .b32 	%f<11>;
	.reg .b64 	%rd<13>;

	ld.param.u64 	%rd3, [_Z23blelloch_scan_optimizedPfS_i_param_0];
	ld.param.u64 	%rd4, [_Z23blelloch_scan_optimizedPfS_i_param_1];
	ld.param.u32 	%r19, [_Z23blelloch_scan_optimizedPfS_i_param_2];
	cvta.to.global.u64 	%rd1, %rd4;
	cvta.to.global.u64 	%rd2, %rd3;
	mov.u32 	%r1, %tid.x;
	mov.u32 	%r20, %ctaid.x;
	mov.u32 	%r21, %ntid.x;
	mul.lo.s32 	%r2, %r20, %r21;
	add.s32 	%r3, %r2, %r1;
	setp.ge.s32 	%p1, %r3, %r19;
	shl.b32 	%r22, %r1, 2;
	mov.u32 	%r23, temp;
	add.s32 	%r4, %r23, %r22;
	@%p1 bra 	$L__BB3_2;
	mul.wide.s32 	%rd5, %r3, 4;
	add.s64 	%rd6, %rd2, %rd5;
	ld.global.f32 	%f1, [%rd6];
	st.shared.f32 	[%r4], %f1;
	bra.uni 	$L__BB3_3;
$L__BB3_2:
	mov.b32 	%r24, 0;
	st.shared.u32 	[%r4], %r24;
$L__BB3_3:
	shr.u32 	%r25, %r19, 31;
	add.s32 	%r26, %r19, %r25;
	shr.s32 	%r27, %r26, 1;
	add.s32 	%r28, %r27, %r1;
	add.s32 	%r5, %r28, %r2;
	setp.ge.s32 	%p2, %r5, %r19;
	add.s32 	%r29, %r28, 32;
	shr.s32 	%r30, %r28, %r29;
	shr.s32 	%r31, %r30, 10;
	add.s32 	%r32, %r31, %r28;
	shl.b32 	%r33, %r32, 2;
	add.s32 	%r6, %r23, %r33;
	@%p2 bra 	$L__BB3_5;
	mul.wide.s32 	%rd7, %r5, 4;
	add.s64 	%rd8, %rd2, %rd7;
	ld.global.f32 	%f2, [%rd8];
	st.shared.f32 	[%r6], %f2;
	bra.uni 	$L__BB3_6;
$L__BB3_5:
	mov.b32 	%r35, 0;
	st.shared.u32 	[%r6], %r35;
$L__BB3_6:
	shr.s32 	%r80, %r19, 1;
	setp.lt.s32 	%p3, %r80, 1;
	mov.b32 	%r82, 1;
	@%p3 bra 	$L__BB3_11;
	shl.b32 	%r38, %r1, 1;
	or.b32  	%r8, %r38, 1;
	mov.b32 	%r82, 1;
$L__BB3_8:
	bar.sync 	0;
	setp.ge.s32 	%p4, %r1, %r80;
	@%p4 bra 	$L__BB3_10;
	mul.lo.s32 	%r39, %r82, %r8;
	add.s32 	%r40, %r39, -1;
	add.s32 	%r41, %r39, %r82;
	add.s32 	%r42, %r40, %r82;
	add.s32 	%r43, %r39, 31;
	shr.s32 	%r44, %r40, %r43;
	add.s32 	%r45, %r44, %r39;
	add.s32 	%r46, %r42, 32;
	shr.s32 	%r47, %r42, %r46;
	add.s32 	%r48, %r47, %r41;
	shl.b32 	%r49, %r45, 2;
	add.s32 	%r51, %r23, %r49;
	ld.shared.f32 	%f3, [%r51+-4];
	shl.b32 	%r52, %r48, 2;
	add.s32 	%r53, %r23, %r52;
	ld.shared.f32 	%f4, [%r53+-4];
	add.f32 	%f5, %f3, %f4;
	st.shared.f32 	[%r53+-4], %f5;
$L__BB3_10:
	shl.b32 	%r82, %r82, 1;
	shr.u32 	%r12, %r80, 1;
	setp.gt.u32 	%p5, %r80, 1;
	mov.u32 	%r80, %r12;
	@%p5 bra 	$L__BB3_8;
$L__BB3_11:
	setp.ne.s32 	%p6, %r1, 0;
	@%p6 bra 	$L__BB3_13;
	add.s32 	%r54, %r19, -1;
	add.s32 	%r55, %r19, 31;
	shr.s32 	%r56, %r54, %r55;
	shr.s32 	%r57, %r56, 10;
	add.s32 	%r58, %r57, %r19;
	shl.b32 	%r59, %r58, 2;
	add.s32 	%r61, %r23, %r59;
	mov.b32 	%r62, 0;
	st.shared.u32 	[%r61+-4], %r62;
$L__BB3_13:
	setp.lt.s32 	%p7, %r19, 2;
	@%p7 bra 	$L__BB3_18;
	shl.b32 	%r64, %r1, 1;
	or.b32  	%r14, %r64, 1;
	mov.b32 	%r83, 1;
$L__BB3_15:
	shr.u32 	%r82, %r82, 1;
	bar.sync 	0;
	setp.ge.u32 	%p8, %r1, %r83;
	@%p8 bra 	$L__BB3_17;
	mul.lo.s32 	%r65, %r82, %r14;
	add.s32 	%r66, %r65, -1;
	add.s32 	%r67, %r65, %r82;
	add.s32 	%r68, %r66, %r82;
	add.s32 	%r69, %r65, 31;
	shr.s32 	%r70, %r66, %r69;
	add.s32 	%r71, %r70, %r65;
	add.s32 	%r72, %r68, 32;
	shr.s32 	%r73, %r68, %r72;
	add.s32 	%r74, %r73, %r67;
	shl.b32 	%r75, %r71, 2;
	add.s32 	%r77, %r23, %r75;
	ld.shared.f32 	%f6, [%r77+-4];
	shl.b32 	%r78, %r74, 2;
	add.s32 	%r79, %r23, %r78;
	ld.shared.f32 	%f7, [%r79+-4];
	st.shared.f32 	[%r77+-4], %f7;
	add.f32 	%f8, %f6, %f7;
	st.shared.f32 	[%r79+-4], %f8;
$L__BB3_17:
	shl.b32 	%r83, %r83, 1;
	setp.lt.s32 	%p9, %r83, %r19;
	@%p9 bra 	$L__BB3_15;
$L__BB3_18:
	setp.ge.s32 	%p10, %r3, %r19;
	bar.sync 	0;
	@%p10 bra 	$L__BB3_20;
	ld.shared.f32 	%f9, [%r4];
	mul.wide.s32 	%rd9, %r3, 4;
	add.s64 	%rd10, %rd1, %rd9;
	st.global.f32 	[%rd10], %f9;
$L__BB3_20:
	setp.ge.s32 	%p11, %r5, %r19;
	@%p11 bra 	$L__BB3_22;
	ld.shared.f32 	%f10, [%r6];
	mul.wide.s32 	%rd11, %r5, 4;
	add.s64 	%rd12, %rd1, %rd11;
	st.global.f32 	[%rd12], %f10;
$L__BB3_22:
	ret;

}
	// .globl	_Z16warp_scan_kernelPfS_i
.visible .entry _Z16warp_scan_kernelPfS_i(
	.param .u64 .ptr .align 1 _Z16warp_scan_kernelPfS_i_param_0,
	.param .u64 .ptr .align 1 _Z16warp_scan_kernelPfS_i_param_1,
	.param .u32 _Z16warp_scan_kernelPfS_i_param_2
)
{
	.reg .pred 	%p<30>;
	.reg .b32 	%r<39>;
	.reg .b32 	%f<45>;
	.reg .b64 	%rd<9>;
	// demoted variable
	.shared .align 4 .b8 _ZZ16warp_scan_kernelPfS_iE12warp_results[128];
	ld.param.u64 	%rd1, [_Z16warp_scan_kernelPfS_i_param_0];
	ld.param.u64 	%rd2, [_Z16warp_scan_kernelPfS_i_param_1];
	ld.param.u32 	%r7, [_Z16warp_scan_kernelPfS_i_param_2];
	mov.u32 	%r8, %ctaid.x;
	mov.u32 	%r1, %ntid.x;
	mov.u32 	%r2, %tid.x;
	mad.lo.s32 	%r3, %r8, %r1, %r2;
	and.b32  	%r4, %r2, 31;
	setp.ge.s32 	%p1, %r3, %r7;
	mov.f32 	%f42, 0f00000000;
	@%p1 bra 	$L__BB4_2;
	cvta.to.global.u64 	%rd3, %rd1;
	mul.wide.s32 	%rd4, %r3, 4;
	add.s64 	%rd5, %rd3, %rd4;
	ld.global.f32 	%f42, [%rd5];
$L__BB4_2:
	mov.b32 	%r9, %f42;
	shfl.sync.up.b32	%r10|%p2, %r9, 1, 0, -1;
	mov.b32 	%f12, %r10;
	setp.eq.s32 	%p3, %r2, 0;
	add.f32 	%f13, %f42, %f12;
	selp.f32 	%f14, %f42, %f13, %p3;
	mov.b32 	%r11, %f14;
	shfl.sync.up.b32	%r12|%p4, %r11, 2, 0, -1;
	mov.b32 	%f15, %r12;
	setp.lt.u32 	%p5, %r2, 2;
	add.f32 	%f16, %f14, %f15;
	selp.f32 	%f17, %f14, %f16, %p5;
	mov.b32 	%r13, %f17;
	shfl.sync.up.b32	%r14|%p6, %r13, 4, 0, -1;
	mov.b32 	%f18, %r14;
	setp.lt.u32 	%p7, %r2, 4;
	add.f32 	%f19, %f17, %f18;
	selp.f32 	%f20, %f17, %f19, %p7;
	mov.b32 	%r15, %f20;
	shfl.sync.up.b32	%r16|%p8, %r15, 8, 0, -1;
	mov.b32 	%f21, %r16;
	setp.lt.u32 	%p9, %r2, 8;
	add.f32 	%f22, %f20, %f21;
	selp.f32 	%f3, %f20, %f22, %p9;
	mov.b32 	%r17, %f3;
	shfl.sync.up.b32	%r18|%p10, %r17, 16, 0, -1;
	mov.b32 	%f23, %r18;
	add.f32 	%f4, %f3, %f23;
	setp.ne.s32 	%p11, %r4, 31;
	shr.u32 	%r19, %r2, 3;
	and.b32  	%r20, %r19, 124;
	mov.u32 	%r21, _ZZ16warp_scan_kernelPfS_iE12warp_results;
	add.s32 	%r5, %r21, %r20;
	@%p11 bra 	$L__BB4_4;
	st.shared.f32 	[%r5], %f4;
$L__BB4_4:
	bar.sync 	0;
	setp.gt.u32 	%p12, %r2, 31;
	@%p12 bra 	$L__BB4_8;
	shr.u32 	%r22, %r1, 5;
	setp.ge.u32 	%p13, %r2, %r22;
	shl.b32 	%r23, %r2, 2;
	add.s32 	%r6, %r21, %r23;
	mov.f32 	%f43, 0f00000000;
	@%p13 bra 	$L__BB4_7;
	ld.shared.f32 	%f43, [%r6];
$L__BB4_7:
	setp.lt.u32 	%p14, %r2, 16;
	setp.lt.u32 	%p15, %r2, 8;
	setp.lt.u32 	%p16, %r2, 4;
	setp.lt.u32 	%p17, %r2, 2;
	setp.eq.s32 	%p18, %r2, 0;
	mov.b32 	%r25, %f43;
	shfl.sync.up.b32	%r26|%p19, %r25, 1, 0, -1;
	mov.b32 	%f25, %r26;
	add.f32 	%f26, %f43, %f25;
	selp.f32 	%f27, %f43, %f26, %p18;
	mov.b32 	%r27, %f27;
	shfl.sync.up.b32	%r28|%p20, %r27, 2, 0, -1;
	mov.b32 	%f28, %r28;
	add.f32 	%f29, %f27, %f28;
	selp.f32 	%f30, %f27, %f29, %p17;
	mov.b32 	%r29, %f30;
	shfl.sync.up.b32	%r30|%p21, %r29, 4, 0, -1;
	mov.b32 	%f31, %r30;
	add.f32 	%f32, %f30, %f31;
	selp.f32 	%f33, %f30, %f32, %p16;
	mov.b32 	%r31, %f33;
	shfl.sync.up.b32	%r32|%p22, %r31, 8, 0, -1;
	mov.b32 	%f34, %r32;
	add.f32 	%f35, %f33, %f34;
	selp.f32 	%f36, %f33, %f35, %p15;
	mov.b32 	%r33, %f36;
	shfl.sync.up.b32	%r34|%p23, %r33, 16, 0, -1;
	mov.b32 	%f37, %r34;
	add.f32 	%f38, %f36, %f37;
	selp.f32 	%f39, %f36, %f38, %p14;
	mov.b32 	%r35, %f39;
	shfl.sync.up.b32	%r36|%p24, %r35, 1, 0, -1;
	st.shared.u32 	[%r6], %r36;
$L__BB4_8:
	setp.lt.u32 	%p25, %r2, 32;
	bar.sync 	0;
	setp.lt.u32 	%p26, %r2, 16;
	selp.f32 	%f44, %f3, %f4, %p26;
	@%p25 bra 	$L__BB4_10;
	ld.shared.f32 	%f40, [%r5];
	add.f32 	%f44, %f4, %f40;
$L__BB4_10:
	setp.ge.s32 	%p27, %r3, %r7;
	mov.b32 	%r37, %f44;
	shfl.sync.up.b32	%r38|%p28, %r37, 1, 0, -1;
	mov.b32 	%f41, %r38;
	setp.eq.s32 	%p29, %r4, 0;
	selp.f32 	%f10, 0f00000000, %f41, %p29;
	@%p27 bra 	$L__BB4_12;
	cvta.to.global.u64 	%rd6, %rd2;
	mul.wide.s32 	%rd7, %r3, 4;
	add.s64 	%rd8, %rd6, %rd7;
	st.global.f32 	[%rd8], %f10;
$L__BB4_12:
	ret;

}
	// .globl	_Z25blelloch_scan_with_totalsPfS_S_i
.visible .entry _Z25blelloch_scan_with_totalsPfS_S_i(
	.param .u64 .ptr .align 1 _Z25blelloch_scan_with_totalsPfS_S_i_param_0,
	.param .u64 .ptr .align 1 _Z25blelloch_scan_with_totalsPfS_S_i_param_1,
	.param .u64 .ptr .align 1 _Z25blelloch_scan_with_totalsPfS_S_i_param_2,
	.param .u32 _Z25blelloch_scan_with_totalsPfS_S_i_param_3
)
{
	.reg .pred 	%p<6>;
	.reg .b32 	%r<20>;
	.reg .b32 	%f<6>;
	.reg .b64 	%rd<15>;

	ld.param.u64 	%rd4, [_Z25blelloch_scan_with_totalsPfS_S_i_param_0];
	ld.param.u64 	%rd2, [_Z25blelloch_scan_with_totalsPfS_S_i_param_1];
	ld.param.u64 	%rd3, [_Z25blelloch_scan_with_totalsPfS_S_i_param_2];
	ld.param.u32 	%r6, [_Z25blelloch_scan_with_totalsPfS_S_i_param_3];
	cvta.to.global.u64 	%rd1, %rd4;
	mov.u32 	%r1, %tid.x;
	mov.u32 	%r2, %ctaid.x;
	mov.u32 	%r3, %ntid.x;
	mad.lo.s32 	%r4, %r2, %r3, %r1;
	setp.ge.s32 	%p1, %r4, %r6;
	shl.b32 	%r7, %r1, 2;
	mov.u32 	%r8, temp;
	add.s32 	%r5, %r8, %r7;
	@%p1 bra 	$L__BB5_2;
	mul.wide.s32 	%rd5, %r4, 4;
	add.s64 	%rd6, %rd1, %rd5;
	ld.global.f32 	%f1, [%rd6];
	st.shared.f32 	[%r5], %f1;
	bra.uni 	$L__BB5_3;
$L__BB5_2:
	mov.b32 	%r9, 0;
	st.shared.u32 	[%r5], %r9;
$L__BB5_3:
	bar.sync 	0;
	setp.ne.s32 	%p2, %r1, 0;
	mov.u32 	%r10, %nctaid.x;
	setp.ge.u32 	%p3, %r2, %r10;
	or.pred  	%p4, %p2, %p3;
	@%p4 bra 	$L__BB5_5;
	add.s32 	%r13, %r3, %r4;
	shl.b32 	%r14, %r3, 2;
	add.s32 	%r16, %r8, %r14;
	ld.shared.f32 	%f2, [%r16+-4];
	add.s32 	%r17, %r13, -1;
	add.s32 	%r18, %r6, -1;
	min.u32 	%r19, %r17, %r18;
	mul.wide.u32 	%rd7, %r19, 4;
	add.s64 	%rd8, %rd1, %rd7;
	ld.global.f32 	%f3, [%rd8];
	add.f32 	%f4, %f2, %f3;
	cvta.to.global.u64 	%rd9, %rd3;
	mul.wide.u32 	%rd10, %r2, 4;
	add.s64 	%rd11, %rd9, %rd10;
	st.global.f32 	[%rd11], %f4;
$L__BB5_5:
	setp.ge.s32 	%p5, %r4, %r6;
	@%p5 bra 	$L__BB5_7;
	ld.shared.f32 	%f5, [%r5];
	cvta.to.global.u64 	%rd12, %rd2;
	mul.wide.s32 	%rd13, %r4, 4;
	add.s64 	%rd14, %rd12, %rd13;
	st.global.f32 	[%rd14], %f5;
$L__BB5_7:
	ret;

}
	// .globl	_Z14add_incrementsPfS_i
.visible .entry _Z14add_incrementsPfS_i(
	.param .u64 .ptr .align 1 _Z14add_incrementsPfS_i_param_0,
	.param .u64 .ptr .align 1 _Z14add_incrementsPfS_i_param_1,
	.param .u32 _Z14add_incrementsPfS_i_param_2
)
{
	.reg .pred 	%p<4>;
	.reg .b32 	%r<7>;
	.reg .b32 	%f<4>;
	.reg .b64 	%rd<9>;

	ld.param.u64 	%rd1, [_Z14add_incrementsPfS_i_param_0];
	ld.param.u64 	%rd2, [_Z14add_incrementsPfS_i_param_1];
	ld.param.u32 	%r3, [_Z14add_incrementsPfS_i_param_2];
	mov.u32 	%r1, %ctaid.x;
	mov.u32 	%r4, %ntid.x;
	mov.u32 	%r5, %tid.x;
	mad.lo.s32 	%r2, %r1, %r4, %r5;
	setp.ge.s32 	%p1, %r2, %r3;
	setp.eq.s32 	%p2, %r1, 0;
	or.pred  	%p3, %p2, %p1;
	@%p3 bra 	$L__BB6_2;
	cvta.to.global.u64 	%rd3, %rd2;
	cvta.to.global.u64 	%rd4, %rd1;
	add.s32 	%r6, %r1, -1;
	mul.wide.u32 	%rd5, %r6, 4;
	add.s64 	%rd6, %rd3, %rd5;
	ld.global.f32 	%f1, [%rd6];
	mul.wide.s32 	%rd7, %r2, 4;
	add.s64 	%rd8, %rd4, %rd7;
	ld.global.f32 	%f2, [%rd8];
	add.f32 	%f3, %f1, %f2;
	st.global.f32 	[%rd8], %f3;
$L__BB6_2:
	ret;

}
	// .globl	_Z19mark_valid_elementsPfPifi
.visible .entry _Z19mark_valid_elementsPfPifi(
	.param .u64 .ptr .align 1 _Z19mark_valid_elementsPfPifi_param_0,
	.param .u64 .ptr .align 1 _Z19mark_valid_elementsPfPifi_param_1,
	.param .f32 _Z19mark_valid_elementsPfPifi_param_2,
	.param .u32 _Z19mark_valid_elementsPfPifi_param_3
)
{
	.reg .pred 	%p<3>;
	.reg .b32 	%r<7>;
	.reg .b32 	%f<3>;
	.reg .b64 	%rd<8>;

	ld.param.u64 	%rd1, [_Z19mark_valid_elementsPfPifi_param_0];
	ld.param.u64 	%rd2, [_Z19mark_valid_elementsPfPifi_param_1];
	ld.param.f32 	%f1, [_Z19mark_valid_elementsPfPifi_param_2];
	ld.param.u32 	%r2, [_Z19mark_valid_elementsPfPifi_param_3];
	mov.u32 	%r3, %ctaid.x;
	mov.u32 	%r4, %ntid.x;
	mov.u32 	%r5, %tid.x;
	mad.lo.s32 	%r1, %r3, %r4, %r5;
	setp.ge.s32 	%p1, %r1, %r2;
	@%p1 bra 	$L__BB7_2;
	cvta.to.global.u64 	%rd3, %rd1;
	cvta.to.global.u64 	%rd4, %rd2;
	mul.wide.s32 	%rd5, %r1, 4;
	add.s64 	%rd6, %rd3, %rd5;
	ld.global.f32 	%f2, [%rd6];
	setp.gt.f32 	%p2, %f2, %f1;
	selp.u32 	%r6, 1, 0, %p2;
	add.s64 	%rd7, %rd4, %rd5;
	st.global.u32 	[%rd7], %r6;
$L__BB7_2:
	ret;

}
	// .globl	_Z13compact_arrayPfPiS_i
.visible .entry _Z13compact_arrayPfPiS_i(
	.param .u64 .ptr .align 1 _Z13compact_arrayPfPiS_i_param_0,
	.param .u64 .ptr .align 1 _Z13compact_arrayPfPiS_i_param_1,
	.param .u64 .ptr .align 1 _Z13compact_arrayPfPiS_i_param_2,
	.param .u32 _Z13compact_arrayPfPiS_i_param_3
)
{
	.reg .pred 	%p<3>;
	.reg .b32 	%r<7>;
	.reg .b32 	%f<2>;
	.reg .b64 	%rd<13>;

	ld.param.u64 	%rd1, [_Z13compact_arrayPfPiS_i_param_0];
	ld.param.u64 	%rd2, [_Z13compact_arrayPfPiS_i_param_1];
	ld.param.u64 	%rd3, [_Z13compact_arrayPfPiS_i_param_2];
	ld.param.u32 	%r2, [_Z13compact_arrayPfPiS_i_param_3];
	mov.u32 	%r3, %ctaid.x;
	mov.u32 	%r4, %ntid.x;
	mov.u32 	%r5, %tid.x;
	mad.lo.s32 	%r1, %r3, %r4, %r5;
	setp.ge.s32 	%p1, %r1, %r2;
	@%p1 bra 	$L__BB8_3;
	cvta.to.global.u64 	%rd4, %rd1;
	mul.wide.s32 	%rd5, %r1, 4;
	add.s64 	%rd6, %rd4, %rd5;
	ld.global.f32 	%f1, [%rd6];
	setp.leu.f32 	%p2, %f1, 0f00000000;
	@%p2 bra 	$L__BB8_3;
	cvta.to.global.u64 	%rd7, %rd2;
	add.s64 	%rd9, %rd7, %rd5;
	ld.global.u32 	%r6, [%rd9];
	cvta.to.global.u64 	%rd10, %rd3;
	mul.wide.s32 	%rd11, %r6, 4;
	add.s64 	%rd12, %rd10, %rd11;
	st.global.f32 	[%rd12], %f1;
$L__BB8_3:
	ret;

}


// ===== COMPILED SASS (sm_100) =====

	.target	sm_100

	.elftype	@"ET_EXEC"


//--------------------- .note.nv.tkinfo           --------------------------
	.section	.note.nv.tkinfo,"",@"SHT_NOTE"
	.sectionflags	@"SHF_NOTE_NV_TKINFO"
	.tkinfo
        /*0018*/ 	.word	0x00000002
        /*0030*/ 	.string	""
        /*0030*/ 	.string	"ptxas"
        /*0030*/ 	.string	"Cuda compilation tools, release 13.0, V13.0.88"
        /*0030*/ 	.string	"Build cuda_13.0.r13.0/compiler.36424714_0"
        /*0030*/ 	.string	"-arch sm_100 -m 64 "



//--------------------- .note.nv.cuinfo           --------------------------
	.section	.note.nv.cuinfo,"",@"SHT_NOTE"
	.sectionflags	@"SHF_NOTE_NV_CUINFO"
        /*0018*/ 	.short	0x0002
        /*001a*/ 	.short	0x0064
        /*001c*/ 	.short	0x0082
	.zero		2


//--------------------- .nv.info                  --------------------------
	.section	.nv.info,"",@"SHT_CUDA_INFO"
	.align	4


	//----- nvinfo : EIATTR_REGCOUNT
	.align		4
        /*0000*/ 	.byte	0x04, 0x2f
        /*0002*/ 	.short	(.L_1 - .L_0)
	.align		4
.L_0:
        /*0004*/ 	.word	index@(_Z28hillis_steele_scan_inclusivePfS_i)
        /*0008*/ 	.word	0x0000000c


	//----- nvinfo : EIATTR_FRAME_SIZE
	.align		4
.L_1:
        /*000c*/ 	.byte	0x04, 0x11
        /*000e*/ 	.short	(.L_3 - .L_2)
	.align		4
.L_2:
        /*0010*/ 	.word	index@(_Z28hillis_steele_scan_inclusivePfS_i)
        /*0014*/ 	.word	0x00000000


	//----- nvinfo : EIATTR_REGCOUNT
	.align		4
.L_3:
        /*0018*/ 	.byte	0x04, 0x2f
        /*001a*/ 	.short	(.L_5 - .L_4)
	.align		4
.L_4:
        /*001c*/ 	.word	index@(_Z28hillis_steele_scan_exclusivePfS_i)
        /*0020*/ 	.word	0x0000000c


	//----- nvinfo : EIATTR_FRAME_SIZE
	.align		4
.L_5:
        /*0024*/ 	.byte	0x04, 0x11
        /*0026*/ 	.short	(.L_7 - .L_6)
	.align		4
.L_6:
        /*0028*/ 	.word	index@(_Z28hillis_steele_scan_exclusivePfS_i)
        /*002c*/ 	.word	0x00000000


	//----- nvinfo : EIATTR_REGCOUNT
	.align		4
.L_7:
        /*0030*/ 	.byte	0x04, 0x2f
        /*0032*/ 	.short	(.L_9 - .L_8)
	.align		4
.L_8:
        /*0034*/ 	.word	index@(_Z23blelloch_scan_exclusivePfS_i)
        /*0038*/ 	.word	0x0000000f


	//----- nvinfo : EIATTR_FRAME_SIZE
	.align		4
.L_9:
        /*003c*/ 	.byte	0x04, 0x11
        /*003e*/ 	.short	(.L_11 - .L_10)
	.align		4
.L_10:
        /*0040*/ 	.word	index@(_Z23blelloch_scan_exclusivePfS_i)
        /*0044*/ 	.word	0x00000000


	//----- nvinfo : EIATTR_REGCOUNT
	.align		4
.L_11:
        /*0048*/ 	.byte	0x04, 0x2f
        /*004a*/ 	.short	(.L_13 - .L_12)
	.align		4
.L_12:
        /*004c*/ 	.word	index@(_Z23blelloch_scan_optimizedPfS_i)
        /*0050*/ 	.word	0x00000012


	//----- nvinfo : EIATTR_FRAME_SIZE
	.align		4
.L_13:
        /*0054*/ 	.byte	0x04, 0x11
        /*0056*/ 	.short	(.L_15 - .L_14)
	.align		4
.L_14:
        /*0058*/ 	.word	index@(_Z23blelloch_scan_optimizedPfS_i)
        /*005c*/ 	.word	0x00000000


	//----- nvinfo : EIATTR_REGCOUNT
	.align		4
.L_15:
        /*0060*/ 	.byte	0x04, 0x2f
        /*0062*/ 	.short	(.L_17 - .L_16)
	.align		4
.L_16:
        /*0064*/ 	.word	index@(_Z16warp_scan_kernelPfS_i)
        /*0068*/ 	.word	0x00000011


	//----- nvinfo : EIATTR_FRAME_SIZE
	.align		4
.L_17:
        /*006c*/ 	.byte	0x04, 0x11
        /*006e*/ 	.short	(.L_19 - .L_18)
	.align		4
.L_18:
        /*0070*/ 	.word	index@(_Z16warp_scan_kernelPfS_i)
        /*0074*/ 	.word	0x00000000


	//----- nvinfo : EIATTR_REGCOUNT
	.align		4
.L_19:
        /*0078*/ 	.byte	0x04, 0x2f
        /*007a*/ 	.short	(.L_21 - .L_20)
	.align		4
.L_20:
        /*007c*/ 	.word	index@(_Z25blelloch_scan_with_totalsPfS_S_i)
        /*0080*/ 	.word	0x0000000d


	//----- nvinfo : EIATTR_FRAME_SIZE
	.align		4
.L_21:
        /*0084*/ 	.byte	0x04, 0x11
        /*0086*/ 	.short	(.L_23 - .L_22)
	.align		4
.L_22:
        /*0088*/ 	.word	index@(_Z25blelloch_scan_with_totalsPfS_S_i)
        /*008c*/ 	.word	0x00000000


	//----- nvinfo : EIATTR_REGCOUNT
	.align		4
.L_23:
        /*0090*/ 	.byte	0x04, 0x2f
        /*0092*/ 	.short	(.L_25 - .L_24)
	.align		4
.L_24:
        /*0094*/ 	.word	index@(_Z14add_incrementsPfS_i)
        /*0098*/ 	.word	0x0000000c


	//----- nvinfo : EIATTR_FRAME_SIZE
	.align		4
.L_25:
        /*009c*/ 	.byte	0x04, 0x11
        /*009e*/ 	.short	(.L_27 - .L_26)
	.align		4
.L_26:
        /*00a0*/ 	.word	index@(_Z14add_incrementsPfS_i)
        /*00a4*/ 	.word	0x00000000


	//----- nvinfo : EIATTR_REGCOUNT
	.align		4
.L_27:
        /*00a8*/ 	.byte	0x04, 0x2f
        /*00aa*/ 	.short	(.L_29 - .L_28)
	.align		4
.L_28:
        /*00ac*/ 	.word	index@(_Z19mark_valid_elementsPfPifi)
        /*00b0*/ 	.word	0x0000000a


	//----- nvinfo : EIATTR_FRAME_SIZE
	.align		4
.L_29:
        /*00b4*/ 	.byte	0x04, 0x11
        /*00b6*/ 	.short	(.L_31 - .L_30)
	.align		4
.L_30:
        /*00b8*/ 	.word	index@(_Z19mark_valid_elementsPfPifi)
        /*00bc*/ 	.word	0x00000000


	//----- nvinfo : EIATTR_REGCOUNT
	.align		4
.L_31:
        /*00c0*/ 	.byte	0x04, 0x2f
        /*00c2*/ 	.short	(.L_33 - .L_32)
	.align		4
.L_32:
        /*00c4*/ 	.word	index@(_Z13compact_arrayPfPiS_i)
        /*00c8*/ 	.word	0x0000000a


	//----- nvinfo : EIATTR_FRAME_SIZE
	.align		4
.L_33:
        /*00cc*/ 	.byte	0x04, 0x11
        /*00ce*/ 	.short	(.L_35 - .L_34)
	.align		4
.L_34:
        /*00d0*/ 	.word	index@(_Z13compact_arrayPfPiS_i)
        /*00d4*/ 	.word	0x00000000


	//----- nvinfo : EIATTR_MIN_STACK_SIZE
	.align		4
.L_35:
        /*00d8*/ 	.byte	0x04, 0x12
        /*00da*/ 	.short	(.L_37 - .L_36)
	.align		4
.L_36:
        /*00dc*/ 	.word	index@(_Z13compact_arrayPfPiS_i)
        /*00e0*/ 	.word	0x00000000


	//----- nvinfo : EIATTR_MIN_STACK_SIZE
	.align		4
.L_37:
        /*00e4*/ 	.byte	0x04, 0x12
        /*00e6*/ 	.short	(.L_39 - .L_38)
	.align		4
.L_38:
        /*00e8*/ 	.word	index@(_Z19mark_valid_elementsPfPifi)
        /*00ec*/ 	.word	0x00000000


	//----- nvinfo : EIATTR_MIN_STACK_SIZE
	.align		4
.L_39:
        /*00f0*/ 	.byte	0x04, 0x12
        /*00f2*/ 	.short	(.L_41 - .L_40)
	.align		4
.L_40:
        /*00f4*/ 	.word	index@(_Z14add_incrementsPfS_i)
        /*00f8*/ 	.word	0x00000000


	//----- nvinfo : EIATTR_MIN_STACK_SIZE
	.align		4
.L_41:
        /*00fc*/ 	.byte	0x04, 0x12
        /*00fe*/ 	.short	(.L_43 - .L_42)
	.align		4
.L_42:
        /*0100*/ 	.word	index@(_Z25blelloch_scan_with_totalsPfS_S_i)
        /*0104*/ 	.word	0x00000000


	//----- nvinfo : EIATTR_MIN_STACK_SIZE
	.align		4
.L_43:
        /*0108*/ 	.byte	0x04, 0x12
        /*010a*/ 	.short	(.L_45 - .L_44)
	.align		4
.L_44:
        /*010c*/ 	.word	index@(_Z16warp_scan_kernelPfS_i)
        /*0110*/ 	.word	0x00000000


	//----- nvinfo : EIATTR_MIN_STACK_SIZE
	.align		4
.L_45:
        /*0114*/ 	.byte	0x04, 0x12
        /*0116*/ 	.short	(.L_47 - .L_46)
	.align		4
.L_46:
        /*0118*/ 	.word	index@(_Z23blelloch_scan_optimizedPfS_i)
        /*011c*/ 	.word	0x00000000


	//----- nvinfo : EIATTR_MIN_STACK_SIZE
	.align		4
.L_47:
        /*0120*/ 	.byte	0x04, 0x12
        /*0122*/ 	.short	(.L_49 - .L_48)
	.align		4
.L_48:
        /*0124*/ 	.word	index@(_Z23blelloch_scan_exclusivePfS_i)
        /*0128*/ 	.word	0x00000000


	//----- nvinfo : EIATTR_MIN_STACK_SIZE
	.align		4
.L_49:
        /*012c*/ 	.byte	0x04, 0x12
        /*012e*/ 	.short	(.L_51 - .L_50)
	.align		4
.L_50:
        /*0130*/ 	.word	index@(_Z28hillis_steele_scan_exclusivePfS_i)
        /*0134*/ 	.word	0x00000000


	//----- nvinfo : EIATTR_MIN_STACK_SIZE
	.align		4
.L_51:
        /*0138*/ 	.byte	0x04, 0x12
        /*013a*/ 	.short	(.L_53 - .L_52)
	.align		4
.L_52:
        /*013c*/ 	.word	index@(_Z28hillis_steele_scan_inclusivePfS_i)
        /*0140*/ 	.word	0x00000000
.L_53:


//--------------------- .nv.compat                --------------------------
	.section	.nv.compat,"",@"SHT_CUDA_COMPAT_INFO"
	.align	4
        /*0000*/ 	.byte	0x02, 0x09, 0x00, 0x00, 0x02, 0x02, 0x01, 0x00, 0x02, 0x05, 0x05, 0x00, 0x03, 0x07, 0x01, 0x01
        /*0010*/ 	.byte	0x02, 0x03, 0x00, 0x00, 0x02, 0x06, 0x01, 0x00, 0x04, 0x0b, 0x08, 0x00, 0x09, 0x00, 0x00, 0x00
        /*0020*/ 	.byte	0x00, 0x00, 0x00, 0x00


//--------------------- .nv.info._Z13compact_arrayPfPiS_i --------------------------
	.section	.nv.info._Z13compact_arrayPfPiS_i,"",@"SHT_CUDA_INFO"
	.sectionflags	@""
	.align	4


	//----- nvinfo : EIATTR_CUDA_API_VERSION
	.align		4
        /*0000*/ 	.byte	0x04, 0x37
        /*0002*/ 	.short	(.L_55 - .L_54)
.L_54:
        /*0004*/ 	.word	0x00000082


	//----- nvinfo : EIATTR_KPARAM_INFO
	.align		4
.L_55:
        /*0008*/ 	.byte	0x04, 0x17
        /*000a*/ 	.short	(.L_57 - .L_56)
.L_56:
        /*000c*/ 	.word	0x00000000
        /*0010*/ 	.short	0x0003
        /*0012*/ 	.short	0x0018
        /*0014*/ 	.byte	0x00, 0xf0, 0x11, 0x00


	//----- nvinfo : EIATTR_KPARAM_INFO
	.align		4
.L_57:
        /*0018*/ 	.byte	0x04, 0x17
        /*001a*/ 	.short	(.L_59 - .L_58)
.L_58:
        /*001c*/ 	.word	0x00000000
        /*0020*/ 	.short	0x0002
        /*0022*/ 	.short	0x0010
        /*0024*/ 	.byte	0x00, 0xf5, 0x21, 0x00


	//----- nvinfo : EIATTR_KPARAM_INFO
	.align		4
.L_59:
        /*0028*/ 	.byte	0x04, 0x17
        /*002a*/ 	.short	(.L_61 - .L_60)
.L_60:
        /*002c*/ 	.word	0x00000000
        /*0030*/ 	.short	0x0001
        /*0032*/ 	.short	0x0008
        /*0034*/ 	.byte	0x00, 0xf5, 0x21, 0x00


	//----- nvinfo : EIATTR_KPARAM_INFO
	.align		4
.L_61:
        /*0038*/ 	.byte	0x04, 0x17
        /*003a*/ 	.short	(.L_63 - .L_62)
.L_62:
        /*003c*/ 	.word	0x00000000
        /*0040*/ 	.short	0x0000
        /*0042*/ 	.short	0x0000
        /*0044*/ 	.byte	0x00, 0xf5, 0x21, 0x00


	//----- nvinfo : EIATTR_SPARSE_MMA_MASK
	.align		4
.L_63:
        /*0048*/ 	.byte	0x03, 0x50
        /*004a*/ 	.short	0x0000


	//----- nvinfo : EIATTR_MAXREG_COUNT
	.align		4
        /*004c*/ 	.byte	0x03, 0x1b
        /*004e*/ 	.short	0x00ff


	//----- nvinfo : EIATTR_MERCURY_ISA_VERSION
	.align		4
        /*0050*/ 	.byte	0x03, 0x5f
        /*0052*/ 	.short	0x0101


	//----- nvinfo : EIATTR_VRC_CTA_INIT_COUNT
	.align		4
        /*0054*/ 	.byte	0x02, 0x4a
	.zero		1
	.zero		1


	//----- nvinfo : EIATTR_EXIT_INSTR_OFFSETS
	.align		4
        /*0058*/ 	.byte	0x04, 0x1c
        /*005a*/ 	.short	(.L_65 - .L_64)


	//   ....[0]....
.L_64:
        /*005c*/ 	.word	0x00000070


	//   ....[1]....
        /*0060*/ 	.word	0x000000d0


	//   ....[2]....
        /*0064*/ 	.word	0x00000140


	//----- nvinfo : EIATTR_CBANK_PARAM_SIZE
	.align		4
.L_65:
        /*0068*/ 	.byte	0x03, 0x19
        /*006a*/ 	.short	0x001c


	//----- nvinfo : EIATTR_PARAM_CBANK
	.align		4
        /*006c*/ 	.byte	0x04, 0x0a
        /*006e*/ 	.short	(.L_67 - .L_66)
	.align		4
.L_66:
        /*0070*/ 	.word	index@(.nv.constant0._Z13compact_arrayPfPiS_i)
        /*0074*/ 	.short	0x0380
        /*0076*/ 	.short	0x001c


	//----- nvinfo : EIATTR_SW_WAR
	.align		4
.L_67:
        /*0078*/ 	.byte	0x04, 0x36
        /*007a*/ 	.short	(.L_69 - .L_68)
.L_68:
        /*007c*/ 	.word	0x00000008
.L_69:


//--------------------- .nv.info._Z19mark_valid_elementsPfPifi --------------------------
	.section	.nv.info._Z19mark_valid_elementsPfPifi,"",@"SHT_CUDA_INFO"
	.sectionflags	@""
	.align	4


	//----- nvinfo : EIATTR_CUDA_API_VERSION
	.align		4
        /*0000*/ 	.byte	0x04, 0x37
        /*0002*/ 	.short	(.L_71 - .L_70)
.L_70:
        /*0004*/ 	.word	0x00000082


	//----- nvinfo : EIATTR_KPARAM_INFO
	.align		4
.L_71:
        /*0008*/ 	.byte	0x04, 0x17
        /*000a*/ 	.short	(.L_73 - .L_72)
.L_72:
        /*000c*/ 	.word	0x00000000
        /*0010*/ 	.short	0x0003
        /*0012*/ 	.short	0x0014
        /*0014*/ 	.byte	0x00, 0xf0, 0x11, 0x00


	//----- nvinfo : EIATTR_KPARAM_INFO
	.align		4
.L_73:
        /*0018*/ 	.byte	0x04, 0x17
        /*001a*/ 	.short	(.L_75 - .L_74)
.L_74:
        /*001c*/ 	.word	0x00000000
        /*0020*/ 	.short	0x0002
        /*0022*/ 	.short	0x0010
        /*0024*/ 	.byte	0x00, 0xf0, 0x11, 0x00


	//----- nvinfo : EIATTR_KPARAM_INFO
	.align		4
.L_75:
        /*0028*/ 	.byte	0x04, 0x17
        /*002a*/ 	.short	(.L_77 - .L_76)
.L_76:
        /*002c*/ 	.word	0x00000000
        /*0030*/ 	.short	0x0001
        /*0032*/ 	.short	0x0008
        /*0034*/ 	.byte	0x00, 0xf5, 0x21, 0x00


	//----- nvinfo : EIATTR_KPARAM_INFO
	.align		4
.L_77:
        /*0038*/ 	.byte	0x04, 0x17
        /*003a*/ 	.short	(.L_79 - .L_78)
.L_78:
        /*003c*/ 	.word	0x00000000
        /*0040*/ 	.short	0x0000
        /*0042*/ 	.short	0x0000
        /*0044*/ 	.byte	0x00, 0xf5, 0x21, 0x00


	//----- nvinfo : EIATTR_SPARSE_MMA_MASK
	.align		4
.L_79:
        /*0048*/ 	.byte	0x03, 0x50
        /*004a*/ 	.short	0x0000


	//----- nvinfo : EIATTR_MAXREG_COUNT
	.align		4
        /*004c*/ 	.byte	0x03, 0x1b
        /*004e*/ 	.short	0x00ff


	//----- nvinfo : EIATTR_MERCURY_ISA_VERSION
	.align		4
        /*0050*/ 	.byte	0x03, 0x5f
        /*0052*/ 	.short	0x0101


	//----- nvinfo : EIATTR_VRC_CTA_INIT_COUNT
	.align		4
        /*0054*/ 	.byte	0x02, 0x4a
	.zero		1
	.zero		1


	//----- nvinfo : EIATTR_EXIT_INSTR_OFFSETS
	.align		4
        /*0058*/ 	.byte	0x04, 0x1c
        /*005a*/ 	.short	(.L_81 - .L_80)


	//   ....[0]....
.L_80:
        /*005c*/ 	.word	0x00000070


	//   ....[1]....
        /*0060*/ 	.word	0x00000120


	//----- nvinfo : EIATTR_CBANK_PARAM_SIZE
	.align		4
.L_81:
        /*0064*/ 	.byte	0x03, 0x19
        /*0066*/ 	.short	0x0018


	//----- nvinfo : EIATTR_PARAM_CBANK
	.align		4
        /*0068*/ 	.byte	0x04, 0x0a
        /*006a*/ 	.short	(.L_83 - .L_82)
	.align		4
.L_82:
        /*006c*/ 	.word	index@(.nv.constant0._Z19mark_valid_elementsPfPifi)
        /*0070*/ 	.short	0x0380
        /*0072*/ 	.short	0x0018


	//----- nvinfo : EIATTR_SW_WAR
	.align		4
.L_83:
        /*0074*/ 	.byte	0x04, 0x36
        /*0076*/ 	.short	(.L_85 - .L_84)
.L_84:
        /*0078*/ 	.word	0x00000008
.L_85:


//--------------------- .nv.info._Z14add_incrementsPfS_i --------------------------
	.section	.nv.info._Z14add_incrementsPfS_i,"",@"SHT_CUDA_INFO"
	.sectionflags	@""
	.align	4


	//----- nvinfo : EIATTR_CUDA_API_VERSION
	.align		4
        /*0000*/ 	.byte	0x04, 0x37
        /*0002*/ 	.short	(.L_87 - .L_86)
.L_86:
        /*0004*/ 	.word	0x00000082


	//----- nvinfo : EIATTR_KPARAM_INFO
	.align		4
.L_87:
        /*0008*/ 	.byte	0x04, 0x17
        /*000a*/ 	.short	(.L_89 - .L_88)
.L_88:
        /*000c*/ 	.word	0x00000000
        /*0010*/ 	.short	0x0002
        /*0012*/ 	.short	0x0010
        /*0014*/ 	.byte	0x00, 0xf0, 0x11, 0x00


	//----- nvinfo : EIATTR_KPARAM_INFO
	.align		4
.L_89:
        /*0018*/ 	.byte	0x04, 0x17
        /*001a*/ 	.short	(.L_91 - .L_90)
.L_90:
        /*001c*/ 	.word	0x00000000
        /*0020*/ 	.short	0x0001
        /*0022*/ 	.short	0x0008
        /*0024*/ 	.byte	0x00, 0xf5, 0x21, 0x00


	//----- nvinfo : EIATTR_KPARAM_INFO
	.align		4
.L_91:
        /*0028*/ 	.byte	0x04, 0x17
        /*002a*/ 	.short	(.L_93 - .L_92)
.L_92:
        /*002c*/ 	.word	0x00000000
        /*0030*/ 	.short	0x0000
        /*0032*/ 	.short	0x0000
        /*0034*/ 	.byte	0x00, 0xf5, 0x21, 0x00


	//----- nvinfo : EIATTR_SPARSE_MMA_MASK
	.align		4
.L_93:
        /*0038*/ 	.byte	0x03, 0x50
        /*003a*/ 	.short	0x0000


	//----- nvinfo : EIATTR_MAXREG_COUNT
	.align		4
        /*003c*/ 	.byte	0x03, 0x1b
        /*003e*/ 	.short	0x00ff


	//----- nvinfo : EIATTR_MERCURY_ISA_VERSION
	.align		4
        /*0040*/ 	.byte	0x03, 0x5f
        /*0042*/ 	.short	0x0101


	//----- nvinfo : EIATTR_VRC_CTA_INIT_COUNT
	.align		4
        /*0044*/ 	.byte	0x02, 0x4a
	.zero		1
	.zero		1


	//----- nvinfo : EIATTR_EXIT_INSTR_OFFSETS
	.align		4
        /*0048*/ 	.byte	0x04, 0x1c
        /*004a*/ 	.short	(.L_95 - .L_94)


	//   ....[0]....
.L_94:
        /*004c*/ 	.word	0x00000080


	//   ....[1]....
        /*0050*/ 	.word	0x00000130


	//----- nvinfo : EIATTR_CBANK_PARAM_SIZE
	.align		4
.L_95:
        /*0054*/ 	.byte	0x03, 0x19
        /*0056*/ 	.short	0x0014


	//----- nvinfo : EIATTR_PARAM_CBANK
	.align		4
        /*0058*/ 	.byte	0x04, 0x0a
        /*005a*/ 	.short	(.L_97 - .L_96)
	.align		4
.L_96:
        /*005c*/ 	.word	index@(.nv.constant0._Z14add_incrementsPfS_i)
        /*0060*/ 	.short	0x0380
        /*0062*/ 	.short	0x0014


	//----- nvinfo : EIATTR_SW_WAR
	.align		4
.L_97:
        /*0064*/ 	.byte	0x04, 0x36
        /*0066*/ 	.short	(.L_99 - .L_98)
.L_98:
        /*0068*/ 	.word	0x00000008
.L_99:


//--------------------- .nv.info._Z25blelloch_scan_with_totalsPfS_S_i --------------------------
	.section	.nv.info._Z25blelloch_scan_with_totalsPfS_S_i,"",@"SHT_CUDA_INFO"
	.sectionflags	@""
	.align	4


	//----- nvinfo : EIATTR_CUDA_API_VERSION
	.align		4
        /*0000*/ 	.byte	0x04, 0x37
        /*0002*/ 	.short	(.L_101 - .L_100)
.L_100:
        /*0004*/ 	.word	0x00000082


	//----- nvinfo : EIATTR_KPARAM_INFO
	.align		4
.L_101:
        /*0008*/ 	.byte	0x04, 0x17
        /*000a*/ 	.short	(.L_103 - .L_102)
.L_102:
        /*000c*/ 	.word	0x00000000
        /*0010*/ 	.short	0x0003
        /*0012*/ 	.short	0x0018
        /*0014*/ 	.byte	0x00, 0xf0, 0x11, 0x00


	//----- nvinfo : EIATTR_KPARAM_INFO
	.align		4
.L_103:
        /*0018*/ 	.byte	0x04, 0x17
        /*001a*/ 	.short	(.L_105 - .L_104)
.L_104:
        /*001c*/ 	.word	0x00000000
        /*0020*/ 	.short	0x0002
        /*0022*/ 	.short	0x0010
        /*0024*/ 	.byte	0x00, 0xf5, 0x21, 0x00


	//----- nvinfo : EIATTR_KPARAM_INFO
	.align		4
.L_105:
        /*0028*/ 	.byte	0x04, 0x17
        /*002a*/ 	.short	(.L_107 - .L_106)
.L_106:
        /*002c*/ 	.word	0x00000000
        /*0030*/ 	.short	0x0001
        /*0032*/ 	.short	0x0008
        /*0034*/ 	.byte	0x00, 0xf5, 0x21, 0x00


	//----- nvinfo : EIATTR_KPARAM_INFO
	.align		4
.L_107:
        /*0038*/ 	.byte	0x04, 0x17
        /*003a*/ 	.short	(.L_109 - .L_108)
.L_108:
        /*003c*/ 	.word	0x00000000
        /*0040*/ 	.short	0x0000
        /*0042*/ 	.short	0x0000
        /*0044*/ 	.byte	0x00, 0xf5, 0x21, 0x00


	//----- nvinfo : EIATTR_SPARSE_MMA_MASK
	.align		4
.L_109:
        /*0048*/ 	.byte	0x03, 0x50
        /*004a*/ 	.short	0x0000


	//----- nvinfo : EIATTR_MAXREG_COUNT
	.align		4
        /*004c*/ 	.byte	0x03, 0x1b
        /*004e*/ 	.short	0x00ff


	//----- nvinfo : EIATTR_NUM_BARRIERS
	.align		4
        /*0050*/ 	.byte	0x02, 0x4c
        /*0052*/ 	.byte	0x01
	.zero		1


	//----- nvinfo : EIATTR_MERCURY_ISA_VERSION
	.align		4
        /*0054*/ 	.byte	0x03, 0x5f
        /*0056*/ 	.short	0x0101


	//----- nvinfo : EIATTR_VRC_CTA_INIT_COUNT
	.align		4
        /*0058*/ 	.byte	0x02, 0x4a
	.zero		1
	.zero		1


	//----- nvinfo : EIATTR_EXIT_INSTR_OFFSETS
	.align		4
        /*005c*/ 	.byte	0x04, 0x1c
        /*005e*/ 	.short	(.L_111 - .L_110)


	//   ....[0]....
.L_110:
        /*0060*/ 	.word	0x00000230


	//   ....[1]....
        /*0064*/ 	.word	0x00000280


	//----- nvinfo : EIATTR_CRS_STACK_SIZE
	.align		4
.L_111:
        /*0068*/ 	.byte	0x04, 0x1e
        /*006a*/ 	.short	(.L_113 - .L_112)
.L_112:
        /*006c*/ 	.word	0x00000000


	//----- nvinfo : EIATTR_CBANK_PARAM_SIZE
	.align		4
.L_113:
        /*0070*/ 	.byte	0x03, 0x19
        /*0072*/ 	.short	0x001c


	//----- nvinfo : EIATTR_PARAM_CBANK
	.align		4
        /*0074*/ 	.byte	0x04, 0x0a
        /*0076*/ 	.short	(.L_115 - .L_114)
	.align		4
.L_114:
        /*0078*/ 	.word	index@(.nv.constant0._Z25blelloch_scan_with_totalsPfS_S_i)
        /*007c*/ 	.short	0x0380
        /*007e*/ 	.short	0x001c


	//----- nvinfo : EIATTR_SW_WAR
	.align		4
.L_115:
        /*0080*/ 	.byte	0x04, 0x36
        /*0082*/ 	.short	(.L_117 - .L_116)
.L_116:
        /*0084*/ 	.word	0x00000008
.L_117:


//--------------------- .nv.info._Z16warp_scan_kernelPfS_i --------------------------
	.section	.nv.info._Z16warp_scan_kernelPfS_i,"",@"SHT_CUDA_INFO"
	.sectionflags	@""
	.align	4


	//----- nvinfo : EIATTR_CUDA_API_VERSION
	.align		4
        /*0000*/ 	.byte	0x04, 0x37
        /*0002*/ 	.short	(.L_119 - .L_118)
.L_118:
        /*0004*/ 	.word	0x00000082


	//----- nvinfo : EIATTR_KPARAM_INFO
	.align		4
.L_119:
        /*0008*/ 	.byte	0x04, 0x17
        /*000a*/ 	.short	(.L_121 - .L_120)
.L_120:
        /*000c*/ 	.word	0x00000000
        /*0010*/ 	.short	0x0002
        /*0012*/ 	.short	0x0010
        /*0014*/ 	.byte	0x00, 0xf0, 0x11, 0x00


	//----- nvinfo : EIATTR_KPARAM_INFO
	.align		4
.L_121:
        /*0018*/ 	.byte	0x04, 0x17
        /*001a*/ 	.short	(.L_123 - .L_122)
.L_122:
        /*001c*/ 	.word	0x00000000
        /*0020*/ 	.short	0x0001
        /*0022*/ 	.short	0x0008
        /*0024*/ 	.byte	0x00, 0xf5, 0x21, 0x00


	//----- nvinfo : EIATTR_KPARAM_INFO
	.align		4
.L_123:
        /*0028*/ 	.byte	0x04, 0x17
        /*002a*/ 	.short	(.L_125 - .L_124)
.L_124:
        /*002c*/ 	.word	0x00000000
        /*0030*/ 	.short	0x0000
        /*0032*/ 	.short	0x0000
        /*0034*/ 	.byte	0x00, 0xf5, 0x21, 0x00


	//----- nvinfo : EIATTR_SPARSE_MMA_MASK
	.align		4
.L_125:
        /*0038*/ 	.byte	0x03, 0x50
        /*003a*/ 	.short	0x0000


	//----- nvinfo : EIATTR_MAXREG_COUNT
	.align		4
        /*003c*/ 	.byte	0x03, 0x1b
        /*003e*/ 	.short	0x00ff


	//----- nvinfo : EIATTR_NUM_BARRIERS
	.align		4
        /*0040*/ 	.byte	0x02, 0x4c
        /*0042*/ 	.byte	0x01
	.zero		1


	//----- nvinfo : EIATTR_MERCURY_ISA_VERSION
	.align		4
        /*0044*/ 	.byte	0x03, 0x5f
        /*0046*/ 	.short	0x0101


	//----- nvinfo : EIATTR_COOP_GROUP_MASK_REGIDS
	.align		4
        /*0048*/ 	.byte	0x04, 0x29
        /*004a*/ 	.short	(.L_127 - .L_126)


	//   ....[0]....
.L_126:
        /*004c*/ 	.word	0xffffffff


	//   ....[1]....
        /*0050*/ 	.word	0xffffffff


	//   ....[2]....
        /*0054*/ 	.word	0xffffffff


	//   ....[3]....
        /*0058*/ 	.word	0xffffffff


	//   ....[4]....
        /*005c*/ 	.word	0xffffffff


	//   ....[5]....
        /*0060*/ 	.word	0xffffffff


	//   ....[6]....
        /*0064*/ 	.word	0xffffffff


	//   ....[7]....
        /*0068*/ 	.word	0xffffffff


	//   ....[8]....
        /*006c*/ 	.word	0xffffffff


	//   ....[9]....
        /*0070*/ 	.word	0xffffffff


	//   ....[10]....
        /*0074*/ 	.word	0xffffffff


	//   ....[11]....
        /*0078*/ 	.word	0xffffffff


	//   ....[12]....
        /*007c*/ 	.word	0x0500000b


	//   ....[13]....
        /*0080*/ 	.word	0x0500000b


	//   ....[14]....
        /*0084*/ 	.word	0x0500000b


	//   ....[15]....
        /*0088*/ 	.word	0x0500000b


	//   ....[16]....
        /*008c*/ 	.word	0x0500000b


	//   ....[17]....
        /*0090*/ 	.word	0x0500000b


	//----- nvinfo : EIATTR_COOP_GROUP_INSTR_OFFSETS
	.align		4
.L_127:
        /*0094*/ 	.byte	0x04, 0x28
        /*0096*/ 	.short	(.L_129 - .L_128)


	//   ....[0]....
.L_128:
        /*0098*/ 	.word	0x00000170


	//   ....[1]....
        /*009c*/ 	.word	0x00000190


	//   ....[2]....
        /*00a0*/ 	.word	0x000001b0


	//   ....[3]....
        /*00a4*/ 	.word	0x000001d0


	//   ....[4]....
        /*00a8*/ 	.word	0x000001f0


	//   ....[5]....
        /*00ac*/ 	.word	0x000002d0


	//   ....[6]....
        /*00b0*/ 	.word	0x000002f0


	//   ....[7]....
        /*00b4*/ 	.word	0x00000310


	//   ....[8]....
        /*00b8*/ 	.word	0x00000330


	//   ....[9]....
        /*00bc*/ 	.word	0x00000350


	//   ....[10]....
        /*00c0*/ 	.word	0x00000370


	//   ....[11]....
        /*00c4*/ 	.word	0x00000400


	//   ....[12]....
        /*00c8*/ 	.word	0x000004d0


	//   ....[13]....
        /*00cc*/ 	.word	0x00000530


	//   ....[14]....
        /*00d0*/ 	.word	0x00000590


	//   ....[15]....
        /*00d4*/ 	.word	0x000005f0


	//   ....[16]....
        /*00d8*/ 	.word	0x00000650


	//   ....[17]....
        /*00dc*/ 	.word	0x000006b0


	//----- nvinfo : EIATTR_VRC_CTA_INIT_COUNT
	.align		4
.L_129:
        /*00e0*/ 	.byte	0x02, 0x4a
	.zero		1
	.zero		1


	//----- nvinfo : EIATTR_EXIT_INSTR_OFFSETS
	.align		4
        /*00e4*/ 	.byte	0x04, 0x1c
        /*00e6*/ 	.short	(.L_131 - .L_130)


	//   ....[0]....
.L_130:
        /*00e8*/ 	.word	0x00000410


	//   ....[1]....
        /*00ec*/ 	.word	0x00000470


	//----- nvinfo : EIATTR_CRS_STACK_SIZE
	.align		4
.L_131:
        /*00f0*/ 	.byte	0x04, 0x1e
        /*00f2*/ 	.short	(.L_133 - .L_132)
.L_132:
        /*00f4*/ 	.word	0x00000000


	//----- nvinfo : EIATTR_CBANK_PARAM_SIZE
	.align		4
.L_133:
        /*00f8*/ 	.byte	0x03, 0x19
        /*00fa*/ 	.short	0x0014


	//----- nvinfo : EIATTR_PARAM_CBANK
	.align		4
        /*00fc*/ 	.byte	0x04, 0x0a
        /*00fe*/ 	.short	(.L_135 - .L_134)
	.align		4
.L_134:
        /*0100*/ 	.word	index@(.nv.constant0._Z16warp_scan_kernelPfS_i)
        /*0104*/ 	.short	0x0380
        /*0106*/ 	.short	0x0014


	//----- nvinfo : EIATTR_SW_WAR
	.align		4
.L_135:
        /*0108*/ 	.byte	0x04, 0x36
        /*010a*/ 	.short	(.L_137 - .L_136)
.L_136:
        /*010c*/ 	.word	0x00000008
.L_137:


//--------------------- .nv.info._Z23blelloch_scan_optimizedPfS_i --------------------------
	.section	.nv.info._Z23blelloch_scan_optimizedPfS_i,"",@"SHT_CUDA_INFO"
	.sectionflags	@""
	.align	4


	//----- nvinfo : EIATTR_CUDA_API_VERSION
	.align		4
        /*0000*/ 	.byte	0x04, 0x37
        /*0002*/ 	.short	(.L_139 - .L_138)
.L_138:
        /*0004*/ 	.word	0x00000082


	//----- nvinfo : EIATTR_KPARAM_INFO
	.align		4
.L_139:
        /*0008*/ 	.byte	0x04, 0x17
        /*000a*/ 	.short	(.L_141 - .L_140)
.L_140:
        /*000c*/ 	.word	0x00000000
        /*0010*/ 	.short	0x0002
        /*0012*/ 	.short	0x0010
        /*0014*/ 	.byte	0x00, 0xf0, 0x11, 0x00


	//----- nvinfo : EIATTR_KPARAM_INFO
	.align		4
.L_141:
        /*0018*/ 	.byte	0x04, 0x17
        /*001a*/ 	.short	(.L_143 - .L_142)
.L_142:
        /*001c*/ 	.word	0x00000000
        /*0020*/ 	.short	0x0001
        /*0022*/ 	.short	0x0008
        /*0024*/ 	.byte	0x00, 0xf5, 0x21, 0x00


	//----- nvinfo : EIATTR_KPARAM_INFO
	.align		4
.L_143:
        /*0028*/ 	.byte	0x04, 0x17
        /*002a*/ 	.short	(.L_145 - .L_144)
.L_144:
        /*002c*/ 	.word	0x00000000
        /*0030*/ 	.short	0x0000
        /*0032*/ 	.short	0x0000
        /*0034*/ 	.byte	0x00, 0xf5, 0x21, 0x00


	//----- nvinfo : EIATTR_SPARSE_MMA_MASK
	.align		4
.L_145:
        /*0038*/ 	.byte	0x03, 0x50
        /*003a*/ 	.short	0x0000


	//----- nvinfo : EIATTR_MAXREG_COUNT
	.align		4
        /*003c*/ 	.byte	0x03, 0x1b
        /*003e*/ 	.short	0x00ff


	//----- nvinfo : EIATTR_NUM_BARRIERS
	.align		4
        /*0040*/ 	.byte	0x02, 0x4c
        /*0042*/ 	.byte	0x01
	.zero		1


	//----- nvinfo : EIATTR_MERCURY_ISA_VERSION
	.align		4
        /*0044*/ 	.byte	0x03, 0x5f
        /*0046*/ 	.short	0x0101


	//----- nvinfo : EIATTR_VRC_CTA_INIT_COUNT
	.align		4
        /*0048*/ 	.byte	0x02, 0x4a
	.zero		1
	.zero		1


	//----- nvinfo : EIATTR_EXIT_INSTR_OFFSETS
	.align		4
        /*004c*/ 	.byte	0x04, 0x1c
        /*004e*/ 	.short	(.L_147 - .L_146)


	//   ....[0]....
.L_146:
        /*0050*/ 	.word	0x000006b0


	//   ....[1]....
        /*0054*/ 	.word	0x00000700


	//----- nvinfo : EIATTR_CRS_STACK_SIZE
	.align		4
.L_147:
        /*0058*/ 	.byte	0x04, 0x1e
        /*005a*/ 	.short	(.L_149 - .L_148)
.L_148:
        /*005c*/ 	.word	0x00000000


	//----- nvinfo : EIATTR_CBANK_PARAM_SIZE
	.align		4
.L_149:
        /*0060*/ 	.byte	0x03, 0x19
        /*0062*/ 	.short	0x0014


	//----- nvinfo : EIATTR_PARAM_CBANK
	.align		4
        /*0064*/ 	.byte	0x04, 0x0a
        /*0066*/ 	.short	(.L_151 - .L_150)
	.align		4
.L_150:
        /*0068*/ 	.word	index@(.nv.constant0._Z23blelloch_scan_optimizedPfS_i)
        /*006c*/ 	.short	0x0380
        /*006e*/ 	.short	0x0014


	//----- nvinfo : EIATTR_SW_WAR
	.align		4
.L_151:
        /*0070*/ 	.byte	0x04, 0x36
        /*0072*/ 	.short	(.L_153 - .L_152)
.L_152:
        /*0074*/ 	.word	0x00000008
.L_153:


//--------------------- .nv.info._Z23blelloch_scan_exclusivePfS_i --------------------------
	.section	.nv.info._Z23blelloch_scan_exclusivePfS_i,"",@"SHT_CUDA_INFO"
	.sectionflags	@""
	.align	4


	//----- nvinfo : EIATTR_CUDA_API_VERSION
	.align		4
        /*0000*/ 	.byte	0x04, 0x37
        /*0002*/ 	.short	(.L_155 - .L_154)
.L_154:
        /*0004*/ 	.word	0x00000082


	//----- nvinfo : EIATTR_KPARAM_INFO
	.align		4
.L_155:
        /*0008*/ 	.byte	0x04, 0x17
        /*000a*/ 	.short	(.L_157 - .L_156)
.L_156:
        /*000c*/ 	.word	0x00000000
        /*0010*/ 	.short	0x0002
        /*0012*/ 	.short	0x0010
        /*0014*/ 	.byte	0x00, 0xf0, 0x11, 0x00


	//----- nvinfo : EIATTR_KPARAM_INFO
	.align		4
.L_157:
        /*0018*/ 	.byte	0x04, 0x17
        /*001a*/ 	.short	(.L_159 - .L_158)
.L_158:
        /*001c*/ 	.word	0x00000000
        /*0020*/ 	.short	0x0001
        /*0022*/ 	.short	0x0008
        /*0024*/ 	.byte	0x00, 0xf5, 0x21, 0x00


	//----- nvinfo : EIATTR_KPARAM_INFO
	.align		4
.L_159:
        /*0028*/ 	.byte	0x04, 0x17
        /*002a*/ 	.short	(.L_161 - .L_160)
.L_160:
        /*002c*/ 	.word	0x00000000
        /*0030*/ 	.short	0x0000
        /*0032*/ 	.short	0x0000
        /*0034*/ 	.byte	0x00, 0xf5, 0x21, 0x00


	//----- nvinfo : EIATTR_SPARSE_MMA_MASK
	.align		4
.L_161:
        /*0038*/ 	.byte	0x03, 0x50
        /*003a*/ 	.short	0x0000


	//----- nvinfo : EIATTR_MAXREG_COUNT
	.align		4
        /*003c*/ 	.byte	0x03, 0x1b
        /*003e*/ 	.short	0x00ff


	//----- nvinfo : EIATTR_NUM_BARRIERS
	.align		4
        /*0040*/ 	.byte	0x02, 0x4c
        /*0042*/ 	.byte	0x01
	.zero		1


	//----- nvinfo : EIATTR_MERCURY_ISA_VERSION
	.align		4
        /*0044*/ 	.byte	0x03, 0x5f
        /*0046*/ 	.short	0x0101


	//----- nvinfo : EIATTR_VRC_CTA_INIT_COUNT
	.align		4
        /*0048*/ 	.byte	0x02, 0x4a
	.zero		1
	.zero		1


	//----- nvinfo : EIATTR_EXIT_INSTR_OFFSETS
	.align		4
        /*004c*/ 	.byte	0x04, 0x1c
        /*004e*/ 	.short	(.L_163 - .L_162)


	//   ....[0]....
.L_162:
        /*0050*/ 	.word	0x000003c0


	//   ....[1]....
        /*0054*/ 	.word	0x00000410


	//----- nvinfo : EIATTR_CBANK_PARAM_SIZE
	.align		4
.L_163:
        /*0058*/ 	.byte	0x03, 0x19
        /*005a*/ 	.short	0x0014


	//----- nvinfo : EIATTR_PARAM_CBANK
	.align		4
        /*005c*/ 	.byte	0x04, 0x0a
        /*005e*/ 	.short	(.L_165 - .L_164)
	.align		4
.L_164:
        /*0060*/ 	.word	index@(.nv.constant0._Z23blelloch_scan_exclusivePfS_i)
        /*0064*/ 	.short	0x0380
        /*0066*/ 	.short	0x0014


	//----- nvinfo : EIATTR_SW_WAR
	.align		4
.L_165:
        /*0068*/ 	.byte	0x04, 0x36
        /*006a*/ 	.short	(.L_167 - .L_166)
.L_166:
        /*006c*/ 	.word	0x00000008
.L_167:


//--------------------- .nv.info._Z28hillis_steele_scan_exclusivePfS_i --------------------------
	.section	.nv.info._Z28hillis_steele_scan_exclusivePfS_i,"",@"SHT_CUDA_INFO"
	.sectionflags	@""
	.align	4


	//----- nvinfo : EIATTR_CUDA_API_VERSION
	.align		4
        /*0000*/ 	.byte	0x04, 0x37
        /*0002*/ 	.short	(.L_169 - .L_168)
.L_168:
        /*0004*/ 	.word	0x00000082


	//----- nvinfo : EIATTR_KPARAM_INFO
	.align		4
.L_169:
        /*0008*/ 	.byte	0x04, 0x17
        /*000a*/ 	.short	(.L_171 - .L_170)
.L_170:
        /*000c*/ 	.word	0x00000000
        /*0010*/ 	.short	0x0002
        /*0012*/ 	.short	0x0010
        /*0014*/ 	.byte	0x00, 0xf0, 0x11, 0x00


	//----- nvinfo : EIATTR_KPARAM_INFO
	.align		4
.L_171:
        /*0018*/ 	.byte	0x04, 0x17
        /*001a*/ 	.short	(.L_173 - .L_172)
.L_172:
        /*001c*/ 	.word	0x00000000
        /*0020*/ 	.short	0x0001
        /*0022*/ 	.short	0x0008
        /*0024*/ 	.byte	0x00, 0xf5, 0x21, 0x00


	//----- nvinfo : EIATTR_KPARAM_INFO
	.align		4
.L_173:
        /*0028*/ 	.byte	0x04, 0x17
        /*002a*/ 	.short	(.L_175 - .L_174)
.L_174:
        /*002c*/ 	.word	0x00000000
        /*0030*/ 	.short	0x0000
        /*0032*/ 	.short	0x0000
        /*0034*/ 	.byte	0x00, 0xf5, 0x21, 0x00


	//----- nvinfo : EIATTR_SPARSE_MMA_MASK
	.align		4
.L_175:
        /*0038*/ 	.byte	0x03, 0x50
        /*003a*/ 	.short	0x0000


	//----- nvinfo : EIATTR_MAXREG_COUNT
	.align		4
        /*003c*/ 	.byte	0x03, 0x1b
        /*003e*/ 	.short	0x00ff


	//----- nvinfo : EIATTR_NUM_BARRIERS
	.align		4
        /*0040*/ 	.byte	0x02, 0x4c
        /*0042*/ 	.byte	0x01
	.zero		1


	//----- nvinfo : EIATTR_MERCURY_ISA_VERSION
	.align		4
        /*0044*/ 	.byte	0x03, 0x5f
        /*0046*/ 	.short	0x0101


	//----- nvinfo : EIATTR_VRC_CTA_INIT_COUNT
	.align		4
        /*0048*/ 	.byte	0x02, 0x4a
	.zero		1
	.zero		1


	//----- nvinfo : EIATTR_EXIT_INSTR_OFFSETS
	.align		4
        /*004c*/ 	.byte	0x04, 0x1c
        /*004e*/ 	.short	(.L_177 - .L_176)


	//   ....[0]....
.L_176:
        /*0050*/ 	.word	0x00000260


	//   ....[1]....
        /*0054*/ 	.word	0x000002b0


	//   ....[2]....
        /*0058*/ 	.word	0x00000300


	//----- nvinfo : EIATTR_CBANK_PARAM_SIZE
	.align		4
.L_177:
        /*005c*/ 	.byte	0x03, 0x19
        /*005e*/ 	.short	0x0014


	//----- nvinfo : EIATTR_PARAM_CBANK
	.align		4
        /*0060*/ 	.byte	0x04, 0x0a
        /*0062*/ 	.short	(.L_179 - .L_178)
	.align		4
.L_178:
        /*0064*/ 	.word	index@(.nv.constant0._Z28hillis_steele_scan_exclusivePfS_i)
        /*0068*/ 	.short	0x0380
        /*006a*/ 	.short	0x0014


	//----- nvinfo : EIATTR_SW_WAR
	.align		4
.L_179:
        /*006c*/ 	.byte	0x04, 0x36
        /*006e*/ 	.short	(.L_181 - .L_180)
.L_180:
        /*0070*/ 	.word	0x00000008
.L_181:


//--------------------- .nv.info._Z28hillis_steele_scan_inclusivePfS_i --------------------------
	.section	.nv.info._Z28hillis_steele_scan_inclusivePfS_i,"",@"SHT_CUDA_INFO"
	.sectionflags	@""
	.align	4


	//----- nvinfo : EIATTR_CUDA_API_VERSION
	.align		4
        /*0000*/ 	.byte	0x04, 0x37
        /*0002*/ 	.short	(.L_183 - .L_182)
.L_182:
        /*0004*/ 	.word	0x00000082


	//----- nvinfo : EIATTR_KPARAM_INFO
	.align		4
.L_183:
        /*0008*/ 	.byte	0x04, 0x17
        /*000a*/ 	.short	(.L_185 - .L_184)
.L_184:
        /*000c*/ 	.word	0x00000000
        /*0010*/ 	.short	0x0002
        /*0012*/ 	.short	0x0010
        /*0014*/ 	.byte	0x00, 0xf0, 0x11, 0x00


	//----- nvinfo : EIATTR_KPARAM_INFO
	.align		4
.L_185:
        /*0018*/ 	.byte	0x04, 0x17
        /*001a*/ 	.short	(.L_187 - .L_186)
.L_186:
        /*001c*/ 	.word	0x00000000
        /*0020*/ 	.short	0x0001
        /*0022*/ 	.short	0x0008
        /*0024*/ 	.byte	0x00, 0xf5, 0x21, 0x00


	//----- nvinfo : EIATTR_KPARAM_INFO
	.align		4
.L_187:
        /*0028*/ 	.byte	0x04, 0x17
        /*002a*/ 	.short	(.L_189 - .L_188)
.L_188:
        /*002c*/ 	.word	0x00000000
        /*0030*/ 	.short	0x0000
        /*0032*/ 	.short	0x0000
        /*0034*/ 	.byte	0x00, 0xf5, 0x21, 0x00


	//----- nvinfo : EIATTR_SPARSE_MMA_MASK
	.align		4
.L_189:
        /*0038*/ 	.byte	0x03, 0x50
        /*003a*/ 	.short	0x0000


	//----- nvinfo : EIATTR_MAXREG_COUNT
	.align		4
        /*003c*/ 	.byte	0x03, 0x1b
        /*003e*/ 	.short	0x00ff


	//----- nvinfo : EIATTR_NUM_BARRIERS
	.align		4
        /*0040*/ 	.byte	0x02, 0x4c
        /*0042*/ 	.byte	0x01
	.zero		1


	//----- nvinfo : EIATTR_MERCURY_ISA_VERSION
	.align		4
        /*0044*/ 	.byte	0x03, 0x5f
        /*0046*/ 	.short	0x0101


	//----- nvinfo : EIATTR_VRC_CTA_INIT_COUNT
	.align		4
        /*0048*/ 	.byte	0x02, 0x4a
	.zero		1
	.zero		1


	//----- nvinfo : EIATTR_EXIT_INSTR_OFFSETS
	.align		4
        /*004c*/ 	.byte	0x04, 0x1c
        /*004e*/ 	.short	(.L_191 - .L_190)


	//   ....[0]....
.L_190:
        /*0050*/ 	.word	0x00000250


	//   ....[1]....
        /*0054*/ 	.word	0x000002a0


	//----- nvinfo : EIATTR_CBANK_PARAM_SIZE
	.align		4
.L_191:
        /*0058*/ 	.byte	0x03, 0x19
        /*005a*/ 	.short	0x0014


	//----- nvinfo : EIATTR_PARAM_CBANK
	.align		4
        /*005c*/ 	.byte	0x04, 0x0a
        /*005e*/ 	.short	(.L_193 - .L_192)
	.align		4
.L_192:
        /*0060*/ 	.word	index@(.nv.constant0._Z28hillis_steele_scan_inclusivePfS_i)
        /*0064*/ 	.short	0x0380
        /*0066*/ 	.short	0x0014


	//----- nvinfo : EIATTR_SW_WAR
	.align		4
.L_193:
        /*0068*/ 	.byte	0x04, 0x36
        /*006a*/ 	.short	(.L_195 - .L_194)
.L_194:
        /*006c*/ 	.word	0x00000008
.L_195:


//--------------------- .nv.callgraph             --------------------------
	.section	.nv.callgraph,"",@"SHT_CUDA_CALLGRAPH"
	.align	4
	.sectionentsize	8
	.align		4
        /*0000*/ 	.word	0x00000000
	.align		4
        /*0004*/ 	.word	0xffffffff
	.align		4
        /*0008*/ 	.word	0x00000000
	.align		4
        /*000c*/ 	.word	0xfffffffe
	.align		4
        /*0010*/ 	.word	0x00000000
	.align		4
        /*0014*/ 	.word	0xfffffffd
	.align		4
        /*0018*/ 	.word	0x00000000
	.align		4
        /*001c*/ 	.word	0xfffffffc


//--------------------- .text._Z13compact_arrayPfPiS_i --------------------------
	.section	.text._Z13compact_arrayPfPiS_i,"ax",@progbits
	.align	128
        .global         _Z13compact_arrayPfPiS_i
        .type           _Z13compact_arrayPfPiS_i,@function
        .size           _Z13compact_arrayPfPiS_i,(.L_x_36 - _Z13compact_arrayPfPiS_i)
        .other          _Z13compact_arrayPfPiS_i,@"STO_CUDA_ENTRY STV_DEFAULT"
_Z13compact_arrayPfPiS_i:
.text._Z13compact_arrayPfPiS_i:
[----:B------:R-:W-:Y:S01]  /*0000*/  LDC R1, c[0x0][0x37c] ;  /* 0x0000df00ff017b82 */ /* 0x000fe20000000800 */
[----:B------:R-:W0:Y:S07]  /*0010*/  S2R R0, SR_TID.X ;  /* 0x0000000000007919 */ /* 0x000e2e0000002100 */
[----:B------:R-:W0:Y:S01]  /*0020*/  S2UR UR4, SR_CTAID.X ;  /* 0x00000000000479c3 */ /* 0x000e220000002500 */
[----:B------:R-:W1:Y:S07]  /*0030*/  LDCU UR5, c[0x0][0x398] ;  /* 0x00007300ff0577ac */ /* 0x000e6e0008000800 */
[----:B------:R-:W0:Y:S02]  /*0040*/  LDC R5, c[0x0][0x360] ;  /* 0x0000d800ff057b82 */ /* 0x000e240000000800 */
[----:B0-----:R-:W-:-:S05]  /*0050*/  IMAD R5, R5, UR4, R0 ;  /* 0x0000000405057c24 */ /* 0x001fca000f8e0200 */
[----:B-1----:R-:W-:-:S13]  /*0060*/  ISETP.GE.AND P0, PT, R5, UR5, PT ;  /* 0x0000000505007c0c */ /* 0x002fda000bf06270 */
[----:B------:R-:W-:Y:S05]  /*0070*/  @P0 EXIT ;  /* 0x000000000000094d */ /* 0x000fea0003800000 */
[----:B------:R-:W0:Y:S01]  /*0080*/  LDC.64 R2, c[0x0][0x380] ;  /* 0x0000e000ff027b82 */ /* 0x000e220000000a00 */
[----:B------:R-:W1:Y:S01]  /*0090*/  LDCU.64 UR4, c[0x0][0x358] ;  /* 0x00006b00ff0477ac */ /* 0x000e620008000a00 */
[----:B0-----:R-:W-:-:S05]  /*00a0*/  IMAD.WIDE R2, R5, 0x4, R2 ;  /* 0x0000000405027825 */ /* 0x001fca00078e0202 */
[----:B-1----:R-:W2:Y:S02]  /*00b0*/  LDG.E R7, desc[UR4][R2.64] ;  /* 0x0000000402077981 */ /* 0x002ea4000c1e1900 */
[----:B--2---:R-:W-:-:S13]  /*00c0*/  FSETP.GT.AND P0, PT, R7, RZ, PT ;  /* 0x000000ff0700720b */ /* 0x004fda0003f04000 */
[----:B------:R-:W-:Y:S05]  /*00d0*/  @!P0 EXIT ;  /* 0x000000000000894d */ /* 0x000fea0003800000 */
[----:B------:R-:W0:Y:S02]  /*00e0*/  LDC.64 R2, c[0x0][0x388] ;  /* 0x0000e200ff027b82 */ /* 0x000e240000000a00 */
[----:B0-----:R-:W-:-:S06]  /*00f0*/  IMAD.WIDE R2, R5, 0x4, R2 ;  /* 0x0000000405027825 */ /* 0x001fcc00078e0202 */
[----:B------:R-:W0:Y:S01]  /*0100*/  LDC.64 R4, c[0x0][0x390] ;  /* 0x0000e400ff047b82 */ /* 0x000e220000000a00 */
[----:B------:R-:W0:Y:S02]  /*0110*/  LDG.E R3, desc[UR4][R2.64] ;  /* 0x0000000402037981 */ /* 0x000e24000c1e1900 */
[----:B0-----:R-:W-:-:S05]  /*0120*/  IMAD.WIDE R4, R3, 0x4, R4 ;  /* 0x0000000403047825 */ /* 0x001fca00078e0204 */
[----:B------:R-:W-:Y:S01]  /*0130*/  STG.E desc[UR4][R4.64], R7 ;  /* 0x0000000704007986 */ /* 0x000fe2000c101904 */
[----:B------:R-:W-:Y:S05]  /*0140*/  EXIT ;  /* 0x000000000000794d */ /* 0x000fea0003800000 */
.L_x_0:
[----:B------:R-:W-:-:S00]  /*0150*/  BRA `(.L_x_0) ;  /* 0xfffffffc00fc7947 */ /* 0x000fc0000383ffff */
[----:B------:R-:W-:-:S00]  /*0160*/  NOP ;  /* 0x0000000000007918 */ /* 0x000fc00000000000 */
        /* <DEDUP_REMOVED lines=9> */
.L_x_36:


//--------------------- .text._Z19mark_valid_elementsPfPifi --------------------------
	.section	.text._Z19mark_valid_elementsPfPifi,"ax",@progbits
	.align	128
        .global         _Z19mark_valid_elementsPfPifi
        .type           _Z19mark_valid_elementsPfPifi,@function
        .size           _Z19mark_valid_elementsPfPifi,(.L_x_37 - _Z19mark_valid_elementsPfPifi)
        .other          _Z19mark_valid_elementsPfPifi,@"STO_CUDA_ENTRY STV_DEFAULT"
_Z19mark_valid_elementsPfPifi:
.text._Z19mark_valid_elementsPfPifi:
        /* <DEDUP_REMOVED lines=10> */
[----:B------:R-:W2:Y:S06]  /*00a0*/  LDCU UR6, c[0x0][0x390] ;  /* 0x00007200ff0677ac */ /* 0x000eac0008000800 */
[----:B------:R-:W3:Y:S01]  /*00b0*/  LDC.64 R4, c[0x0][0x388] ;  /* 0x0000e200ff047b82 */ /* 0x000ee20000000a00 */
[----:B0-----:R-:W-:-:S06]  /*00c0*/  IMAD.WIDE R2, R7, 0x4, R2 ;  /* 0x0000000407027825 */ /* 0x001fcc00078e0202 */
[----:B-1----:R-:W2:Y:S01]  /*00d0*/  LDG.E R2, desc[UR4][R2.64] ;  /* 0x0000000402027981 */ /* 0x002ea2000c1e1900 */
[----:B---3--:R-:W-:Y:S01]  /*00e0*/  IMAD.WIDE R4, R7, 0x4, R4 ;  /* 0x0000000407047825 */ /* 0x008fe200078e0204 */
[----:B--2---:R-:W-:-:S04]  /*00f0*/  FSETP.GT.AND P0, PT, R2, UR6, PT ;  /* 0x0000000602007c0b */ /* 0x004fc8000bf04000 */
[----:B------:R-:W-:-:S05]  /*0100*/  SEL R7, RZ, 0x1, !P0 ;  /* 0x00000001ff077807 */ /* 0x000fca0004000000 */
[----:B------:R-:W-:Y:S01]  /*0110*/  STG.E desc[UR4][R4.64], R7 ;  /* 0x0000000704007986 */ /* 0x000fe2000c101904 */
[----:B------:R-:W-:Y:S05]  /*0120*/  EXIT ;  /* 0x000000000000794d */ /* 0x000fea0003800000 */
.L_x_1:
        /* <DEDUP_REMOVED lines=13> */
.L_x_37:


//--------------------- .text._Z14add_incrementsPfS_i --------------------------
	.section	.text._Z14add_incrementsPfS_i,"ax",@progbits
	.align	128
        .global         _Z14add_incrementsPfS_i
        .type           _Z14add_incrementsPfS_i,@function
        .size           _Z14add_incrementsPfS_i,(.L_x_38 - _Z14add_incrementsPfS_i)
        .other          _Z14add_incrementsPfS_i,@"STO_CUDA_ENTRY STV_DEFAULT"
_Z14add_incrementsPfS_i:
.text._Z14add_incrementsPfS_i:
[----:B------:R-:W-:Y:S01]  /*0000*/  LDC R1, c[0x0][0x37c] ;  /* 0x0000df00ff017b82 */ /* 0x000fe20000000800 */
[----:B------:R-:W0:Y:S01]  /*0010*/  S2R R9, SR_CTAID.X ;  /* 0x0000000000097919 */ /* 0x000e220000002500 */
[----:B------:R-:W0:Y:S01]  /*0020*/  LDCU UR4, c[0x0][0x360] ;  /* 0x00006c00ff0477ac */ /* 0x000e220008000800 */
[----:B------:R-:W0:Y:S01]  /*0030*/  S2R R0, SR_TID.X ;  /* 0x0000000000007919 */ /* 0x000e220000002100 */
[----:B------:R-:W1:Y:S01]  /*0040*/  LDCU UR5, c[0x0][0x390] ;  /* 0x00007200ff0577ac */ /* 0x000e620008000800 */
[----:B0-----:R-:W-:-:S05]  /*0050*/  IMAD R7, R9, UR4, R0 ;  /* 0x0000000409077c24 */ /* 0x001fca000f8e0200 */
[----:B-1----:R-:W-:-:S04]  /*0060*/  ISETP.GE.AND P0, PT, R7, UR5, PT ;  /* 0x0000000507007c0c */ /* 0x002fc8000bf06270 */
[----:B------:R-:W-:-:S13]  /*0070*/  ISETP.EQ.OR P0, PT, R9, RZ, P0 ;  /* 0x000000ff0900720c */ /* 0x000fda0000702670 */
[----:B------:R-:W-:Y:S05]  /*0080*/  @P0 EXIT ;  /* 0x000000000000094d */ /* 0x000fea0003800000 */
[----:B------:R-:W0:Y:S01]  /*0090*/  LDC.64 R2, c[0x0][0x388] ;  /* 0x0000e200ff027b82 */ /* 0x000e220000000a00 */
[----:B------:R-:W1:Y:S01]  /*00a0*/  LDCU.64 UR4, c[0x0][0x358] ;  /* 0x00006b00ff0477ac */ /* 0x000e620008000a00 */
[----:B------:R-:W-:-:S06]  /*00b0*/  IADD3 R9, PT, PT, R9, -0x1, RZ ;  /* 0xffffffff09097810 */ /* 0x000fcc0007ffe0ff */
[----:B------:R-:W2:Y:S01]  /*00c0*/  LDC.64 R4, c[0x0][0x380] ;  /* 0x0000e000ff047b82 */ /* 0x000ea20000000a00 */
[----:B0-----:R-:W-:-:S06]  /*00d0*/  IMAD.WIDE.U32 R2, R9, 0x4, R2 ;  /* 0x0000000409027825 */ /* 0x001fcc00078e0002 */
[----:B-1----:R-:W3:Y:S01]  /*00e0*/  LDG.E R2, desc[UR4][R2.64] ;  /* 0x0000000402027981 */ /* 0x002ee2000c1e1900 */
[----:B--2---:R-:W-:-:S05]  /*00f0*/  IMAD.WIDE R4, R7, 0x4, R4 ;  /* 0x0000000407047825 */ /* 0x004fca00078e0204 */
[----:B------:R-:W3:Y:S02]  /*0100*/  LDG.E R7, desc[UR4][R4.64] ;  /* 0x0000000404077981 */ /* 0x000ee4000c1e1900 */
[----:B---3--:R-:W-:-:S05]  /*0110*/  FADD R7, R2, R7 ;  /* 0x0000000702077221 */ /* 0x008fca0000000000 */
[----:B------:R-:W-:Y:S01]  /*0120*/  STG.E desc[UR4][R4.64], R7 ;  /* 0x0000000704007986 */ /* 0x000fe2000c101904 */
[----:B------:R-:W-:Y:S05]  /*0130*/  EXIT ;  /* 0x000000000000794d */ /* 0x000fea0003800000 */
.L_x_2:
        /* <DEDUP_REMOVED lines=12> */
.L_x_38:


//--------------------- .text._Z25blelloch_scan_with_totalsPfS_S_i --------------------------
	.section	.text._Z25blelloch_scan_with_totalsPfS_S_i,"ax",@progbits
	.align	128
        .global         _Z25blelloch_scan_with_totalsPfS_S_i
        .type           _Z25blelloch_scan_with_totalsPfS_S_i,@function
        .size           _Z25blelloch_scan_with_totalsPfS_S_i,(.L_x_39 - _Z25blelloch_scan_with_totalsPfS_S_i)
        .other          _Z25blelloch_scan_with_totalsPfS_S_i,@"STO_CUDA_ENTRY STV_DEFAULT"
_Z25blelloch_scan_with_totalsPfS_S_i:
.text._Z25blelloch_scan_with_totalsPfS_S_i:
[----:B------:R-:W-:Y:S01]  /*0000*/  LDC R1, c[0x0][0x37c] ;  /* 0x0000df00ff017b82 */ /* 0x000fe20000000800 */
[----:B------:R-:W0:Y:S07]  /*0010*/  S2R R8, SR_CTAID.X ;  /* 0x0000000000087919 */ /* 0x000e2e0000002500 */
[----:B------:R-:W0:Y:S01]  /*0020*/  LDC R9, c[0x0][0x360] ;  /* 0x0000d800ff097b82 */ /* 0x000e220000000800 */
[----:B------:R-:W1:Y:S01]  /*0030*/  LDCU.64 UR4, c[0x0][0x358] ;  /* 0x00006b00ff0477ac */ /* 0x000e620008000a00 */
[----:B------:R-:W0:Y:S06]  /*0040*/  S2R R7, SR_TID.X ;  /* 0x0000000000077919 */ /* 0x000e2c0000002100 */
[----:B------:R-:W2:Y:S01]  /*0050*/  LDC R10, c[0x0][0x398] ;  /* 0x0000e600ff0a7b82 */ /* 0x000ea20000000800 */
[----:B0-----:R-:W-:-:S05]  /*0060*/  IMAD R0, R8, R9, R7 ;  /* 0x0000000908007224 */ /* 0x001fca00078e0207 */
[----:B--2---:R-:W-:-:S13]  /*0070*/  ISETP.GE.AND P1, PT, R0, R10, PT ;  /* 0x0000000a0000720c */ /* 0x004fda0003f26270 */
[----:B------:R-:W0:Y:S02]  /*0080*/  @!P1 LDC.64 R2, c[0x0][0x380] ;  /* 0x0000e000ff029b82 */ /* 0x000e240000000a00 */
[----:B0-----:R-:W-:-:S06]  /*0090*/  @!P1 IMAD.WIDE R2, R0, 0x4, R2 ;  /* 0x0000000400029825 */ /* 0x001fcc00078e0202 */
[----:B-1----:R-:W2:Y:S01]  /*00a0*/  @!P1 LDG.E R3, desc[UR4][R2.64] ;  /* 0x0000000402039981 */ /* 0x002ea2000c1e1900 */
[----:B------:R-:W0:Y:S01]  /*00b0*/  LDCU UR6, c[0x0][0x370] ;  /* 0x00006e00ff0677ac */ /* 0x000e220008000800 */
[----:B------:R-:W-:Y:S01]  /*00c0*/  MOV R4, 0x400 ;  /* 0x0000040000047802 */ /* 0x000fe20000000f00 */
[----:B------:R-:W-:Y:S01]  /*00d0*/  BSSY.RECONVERGENT B0, `(.L_x_3) ;  /* 0x0000015000007945 */ /* 0x000fe20003800200 */
[----:B------:R-:W1:Y:S01]  /*00e0*/  S2R R5, SR_CgaCtaId ;  /* 0x0000000000057919 */ /* 0x000e620000008800 */
[----:B0-----:R-:W-:-:S04]  /*00f0*/  ISETP.GE.U32.AND P0, PT, R8, UR6, PT ;  /* 0x0000000608007c0c */ /* 0x001fc8000bf06070 */
[----:B------:R-:W-:Y:S02]  /*0100*/  ISETP.NE.OR P0, PT, R7, RZ, P0 ;  /* 0x000000ff0700720c */ /* 0x000fe40000705670 */
[----:B-1----:R-:W-:-:S05]  /*0110*/  LEA R4, R5, R4, 0x18 ;  /* 0x0000000405047211 */ /* 0x002fca00078ec0ff */
[----:B------:R-:W-:-:S05]  /*0120*/  IMAD R6, R7, 0x4, R4 ;  /* 0x0000000407067824 */ /* 0x000fca00078e0204 */
[----:B--2---:R0:W-:Y:S04]  /*0130*/  @!P1 STS [R6], R3 ;  /* 0x0000000306009388 */ /* 0x0041e80000000800 */
[----:B------:R0:W-:Y:S01]  /*0140*/  @P1 STS [R6], RZ ;  /* 0x000000ff06001388 */ /* 0x0001e20000000800 */
[----:B------:R-:W-:Y:S06]  /*0150*/  BAR.SYNC.DEFER_BLOCKING 0x0 ;  /* 0x0000000000007b1d */ /* 0x000fec0000010000 */
[----:B------:R-:W-:Y:S05]  /*0160*/  @P0 BRA `(.L_x_4) ;  /* 0x00000000002c0947 */ /* 0x000fea0003800000 */
[----:B0-----:R-:W0:Y:S01]  /*0170*/  LDC.64 R2, c[0x0][0x380] ;  /* 0x0000e000ff027b82 */ /* 0x001e220000000a00 */
[----:B------:R-:W-:-:S04]  /*0180*/  IADD3 R5, PT, PT, R9, -0x1, R0 ;  /* 0xffffffff09057810 */ /* 0x000fc80007ffe000 */
[----:B------:R-:W-:-:S05]  /*0190*/  VIADDMNMX.U32 R5, R10, 0xffffffff, R5, PT ;  /* 0xffffffff0a057846 */ /* 0x000fca0003800005 */
[----:B0-----:R-:W-:-:S06]  /*01a0*/  IMAD.WIDE.U32 R2, R5, 0x4, R2 ;  /* 0x0000000405027825 */ /* 0x001fcc00078e0002 */
[----:B------:R-:W2:Y:S01]  /*01b0*/  LDG.E R2, desc[UR4][R2.64] ;  /* 0x0000000402027981 */ /* 0x000ea2000c1e1900 */
[----:B------:R-:W-:Y:S02]  /*01c0*/  LEA R7, R9, R4, 0x2 ;  /* 0x0000000409077211 */ /* 0x000fe400078e10ff */
[----:B------:R-:W0:Y:S04]  /*01d0*/  LDC.64 R4, c[0x0][0x390] ;  /* 0x0000e400ff047b82 */ /* 0x000e280000000a00 */
[----:B------:R-:W2:Y:S01]  /*01e0*/  LDS R7, [R7+-0x4] ;  /* 0xfffffc0007077984 */ /* 0x000ea20000000800 */
[----:B0-----:R-:W-:-:S04]  /*01f0*/  IMAD.WIDE.U32 R4, R8, 0x4, R4 ;  /* 0x0000000408047825 */ /* 0x001fc800078e0004 */
[----:B--2---:R-:W-:-:S05]  /*0200*/  FADD R9, R7, R2 ;  /* 0x0000000207097221 */ /* 0x004fca0000000000 */
[----:B------:R1:W-:Y:S02]  /*0210*/  STG.E desc[UR4][R4.64], R9 ;  /* 0x0000000904007986 */ /* 0x0003e4000c101904 */
.L_x_4:
[----:B------:R-:W-:Y:S05]  /*0220*/  BSYNC.RECONVERGENT B0 ;  /* 0x0000000000007941 */ /* 0x000fea0003800200 */
.L_x_3:
[----:B------:R-:W-:Y:S05]  /*0230*/  @P1 EXIT ;  /* 0x000000000000194d */ /* 0x000fea0003800000 */
[----:B-1----:R-:W1:Y:S01]  /*0240*/  LDS R5, [R6] ;  /* 0x0000000006057984 */ /* 0x002e620000000800 */
[----:B0-----:R-:W0:Y:S02]  /*0250*/  LDC.64 R2, c[0x0][0x388] ;  /* 0x0000e200ff027b82 */ /* 0x001e240000000a00 */
[----:B0-----:R-:W-:-:S05]  /*0260*/  IMAD.WIDE R2, R0, 0x4, R2 ;  /* 0x0000000400027825 */ /* 0x001fca00078e0202 */
[----:B-1----:R-:W-:Y:S01]  /*0270*/  STG.E desc[UR4][R2.64], R5 ;  /* 0x0000000502007986 */ /* 0x002fe2000c101904 */
[----:B------:R-:W-:Y:S05]  /*0280*/  EXIT ;  /* 0x000000000000794d */ /* 0x000fea0003800000 */
.L_x_5:
        /* <DEDUP_REMOVED lines=15> */
.L_x_39:


//--------------------- .text._Z16warp_scan_kernelPfS_i --------------------------
	.section	.text._Z16warp_scan_kernelPfS_i,"ax",@progbits
	.align	128
        .global         _Z16warp_scan_kernelPfS_i
        .type           _Z16warp_scan_kernelPfS_i,@function
        .size           _Z16warp_scan_kernelPfS_i,(.L_x_40 - _Z16warp_scan_kernelPfS_i)
        .other          _Z16warp_scan_kernelPfS_i,@"STO_CUDA_ENTRY STV_DEFAULT"
_Z16warp_scan_kernelPfS_i:
.text._Z16warp_scan_kernelPfS_i:
[----:B------:R-:W-:Y:S01]  /*0000*/  LDC R1, c[0x0][0x37c] ;  /* 0x0000df00ff017b82 */ /* 0x000fe20000000800 */
[----:B------:R-:W0:Y:S07]  /*0010*/  S2R R3, SR_TID.X ;  /* 0x0000000000037919 */ /* 0x000e2e0000002100 */
[----:B------:R-:W0:Y:S01]  /*0020*/  S2UR UR4, SR_CTAID.X ;  /* 0x00000000000479c3 */ /* 0x000e220000002500 */
[----:B------:R-:W1:Y:S01]  /*0030*/  LDCU UR5, c[0x0][0x390] ;  /* 0x00007200ff0577ac */ /* 0x000e620008000800 */
[----:B------:R-:W-:Y:S01]  /*0040*/  HFMA2 R2, -RZ, RZ, 0, 0 ;  /* 0x00000000ff027431 */ /* 0x000fe200000001ff */
[----:B------:R-:W2:Y:S05]  /*0050*/  LDCU.64 UR6, c[0x0][0x358] ;  /* 0x00006b00ff0677ac */ /* 0x000eaa0008000a00 */
[----:B------:R-:W0:Y:S02]  /*0060*/  LDC R8, c[0x0][0x360] ;  /* 0x0000d800ff087b82 */ /* 0x000e240000000800 */
[----:B0-----:R-:W-:-:S05]  /*0070*/  IMAD R0, R8, UR4, R3 ;  /* 0x0000000408007c24 */ /* 0x001fca000f8e0203 */
[----:B-1----:R-:W-:-:S13]  /*0080*/  ISETP.GE.AND P0, PT, R0, UR5, PT ;  /* 0x0000000500007c0c */ /* 0x002fda000bf06270 */
[----:B------:R-:W0:Y:S02]  /*0090*/  @!P0 LDC.64 R4, c[0x0][0x380] ;  /* 0x0000e000ff048b82 */ /* 0x000e240000000a00 */
[----:B0-----:R-:W-:-:S05]  /*00a0*/  @!P0 IMAD.WIDE R4, R0, 0x4, R4 ;  /* 0x0000000400048825 */ /* 0x001fca00078e0204 */
[----:B--2---:R0:W2:Y:S01]  /*00b0*/  @!P0 LDG.E R2, desc[UR6][R4.64] ;  /* 0x0000000604028981 */ /* 0x0040a2000c1e1900 */
[C---:B------:R-:W-:Y:S01]  /*00c0*/  ISETP.NE.AND P1, PT, R3.reuse, RZ, PT ;  /* 0x000000ff0300720c */ /* 0x040fe20003f25270 */
[----:B------:R-:W1:Y:S01]  /*00d0*/  S2UR UR5, SR_CgaCtaId ;  /* 0x00000000000579c3 */ /* 0x000e620000008800 */
[C---:B------:R-:W-:Y:S01]  /*00e0*/  ISETP.GE.U32.AND P2, PT, R3.reuse, 0x2, PT ;  /* 0x000000020300780c */ /* 0x040fe20003f46070 */
[----:B------:R-:W-:Y:S01]  /*00f0*/  UMOV UR4, 0x400 ;  /* 0x0000040000047882 */ /* 0x000fe20000000000 */
[C---:B------:R-:W-:Y:S02]  /*0100*/  ISETP.GE.U32.AND P3, PT, R3.reuse, 0x4, PT ;  /* 0x000000040300780c */ /* 0x040fe40003f66070 */
[C---:B------:R-:W-:Y:S02]  /*0110*/  ISETP.GE.U32.AND P4, PT, R3.reuse, 0x8, PT ;  /* 0x000000080300780c */ /* 0x040fe40003f86070 */
[----:B------:R-:W-:Y:S02]  /*0120*/  SHF.R.U32.HI R6, RZ, 0x3, R3 ;  /* 0x00000003ff067819 */ /* 0x000fe40000011603 */
[----:B0-----:R-:W-:-:S02]  /*0130*/  LOP3.LUT R4, R3, 0x1f, RZ, 0xc0, !PT ;  /* 0x0000001f03047812 */ /* 0x001fc400078ec0ff */
[----:B------:R-:W-:Y:S02]  /*0140*/  LOP3.LUT R6, R6, 0x7c, RZ, 0xc0, !PT ;  /* 0x0000007c06067812 */ /* 0x000fe400078ec0ff */
[----:B------:R-:W-:Y:S01]  /*0150*/  ISETP.NE.AND P5, PT, R4, 0x1f, PT ;  /* 0x0000001f0400780c */ /* 0x000fe20003fa5270 */
[----:B-1----:R-:W-:Y:S01]  /*0160*/  ULEA UR4, UR5, UR4, 0x18 ;  /* 0x0000000405047291 */ /* 0x002fe2000f8ec0ff */
[----:B--2---:R-:W0:Y:S02]  /*0170*/  SHFL.UP PT, R7, R2, 0x1, RZ ;  /* 0x0420000002077989 */ /* 0x004e2400000e00ff */
[----:B0-----:R-:W-:-:S05]  /*0180*/  @P1 FADD R2, R7, R2 ;  /* 0x0000000207021221 */ /* 0x001fca0000000000 */
[----:B------:R-:W0:Y:S02]  /*0190*/  SHFL.UP PT, R7, R2, 0x2, RZ ;  /* 0x0440000002077989 */ /* 0x000e2400000e00ff */
[----:B0-----:R-:W-:-:S05]  /*01a0*/  @P2 FADD R2, R2, R7 ;  /* 0x0000000702022221 */ /* 0x001fca0000000000 */
[----:B------:R-:W0:Y:S02]  /*01b0*/  SHFL.UP PT, R7, R2, 0x4, RZ ;  /* 0x0480000002077989 */ /* 0x000e2400000e00ff */
[----:B0-----:R-:W-:-:S05]  /*01c0*/  @P3 FADD R2, R2, R7 ;  /* 0x0000000702023221 */ /* 0x001fca0000000000 */
[----:B------:R-:W0:Y:S02]  /*01d0*/  SHFL.UP PT, R7, R2, 0x8, RZ ;  /* 0x0500000002077989 */ /* 0x000e2400000e00ff */
[----:B0-----:R-:W-:-:S05]  /*01e0*/  @P4 FADD R2, R2, R7 ;  /* 0x0000000702024221 */ /* 0x001fca0000000000 */
[----:B------:R-:W0:Y:S02]  /*01f0*/  SHFL.UP PT, R5, R2, 0x10, RZ ;  /* 0x0600000002057989 */ /* 0x000e2400000e00ff */
[----:B0-----:R-:W-:-:S05]  /*0200*/  FADD R9, R2, R5 ;  /* 0x0000000502097221 */ /* 0x001fca0000000000 */
[----:B------:R0:W-:Y:S01]  /*0210*/  @!P5 STS [R6+UR4], R9 ;  /* 0x000000090600d988 */ /* 0x0001e20008000804 */
[----:B------:R-:W-:Y:S01]  /*0220*/  BAR.SYNC.DEFER_BLOCKING 0x0 ;  /* 0x0000000000007b1d */ /* 0x000fe20000010000 */
[----:B------:R-:W-:-:S13]  /*0230*/  ISETP.GT.U32.AND P5, PT, R3, 0x1f, PT ;  /* 0x0000001f0300780c */ /* 0x000fda0003fa4070 */
[----:B0-----:R-:W-:Y:S05]  /*0240*/  @P5 BRA `(.L_x_6) ;  /* 0x0000000000505947 */ /* 0x001fea0003800000 */
[----:B------:R-:W-:Y:S01]  /*0250*/  SHF.R.U32.HI R8, RZ, 0x5, R8 ;  /* 0x00000005ff087819 */ /* 0x000fe20000011608 */
[----:B------:R-:W-:Y:S01]  /*0260*/  UMOV UR5, 0xffffffff ;  /* 0xffffffff00057882 */ /* 0x000fe20000000000 */
[----:B------:R-:W-:Y:S02]  /*0270*/  MOV R10, RZ ;  /* 0x000000ff000a7202 */ /* 0x000fe40000000f00 */
[C---:B------:R-:W-:Y:S02]  /*0280*/  ISETP.GE.U32.AND P5, PT, R3.reuse, R8, PT ;  /* 0x000000080300720c */ /* 0x040fe40003fa6070 */
[----:B------:R-:W-:-:S11]  /*0290*/  LEA R5, R3, UR4, 0x2 ;  /* 0x0000000403057c11 */ /* 0x000fd6000f8e10ff */
[----:B------:R0:W1:Y:S01]  /*02a0*/  @!P5 LDS R10, [R5] ;  /* 0x00000000050ad984 */ /* 0x0000620000000800 */
[----:B------:R-:W-:Y:S01]  /*02b0*/  ISETP.GE.U32.AND P5, PT, R3, 0x10, PT ;  /* 0x000000100300780c */ /* 0x000fe20003fa6070 */
[----:B------:R-:W-:-:S12]  /*02c0*/  BRA.DIV UR5, `(.L_x_7) ;  /* 0x00000002056c7947 */ /* 0x000fd8000b800000 */
[----:B-1----:R-:W1:Y:S02]  /*02d0*/  SHFL.UP PT, R7, R10, 0x1, RZ ;  /* 0x042000000a077989 */ /* 0x002e6400000e00ff */
[----:B-1----:R-:W-:-:S05]  /*02e0*/  @P1 FADD R10, R7, R10 ;  /* 0x0000000a070a1221 */ /* 0x002fca0000000000 */
[----:B------:R-:W1:Y:S02]  /*02f0*/  SHFL.UP PT, R7, R10, 0x2, RZ ;  /* 0x044000000a077989 */ /* 0x000e6400000e00ff */
[----:B-1----:R-:W-:-:S05]  /*0300*/  @P2 FADD R10, R10, R7 ;  /* 0x000000070a0a2221 */ /* 0x002fca0000000000 */
[----:B------:R-:W1:Y:S02]  /*0310*/  SHFL.UP PT, R7, R10, 0x4, RZ ;  /* 0x048000000a077989 */ /* 0x000e6400000e00ff */
[----:B-1----:R-:W-:-:S05]  /*0320*/  @P3 FADD R10, R10, R7 ;  /* 0x000000070a0a3221 */ /* 0x002fca0000000000 */
[----:B------:R-:W1:Y:S02]  /*0330*/  SHFL.UP PT, R7, R10, 0x8, RZ ;  /* 0x050000000a077989 */ /* 0x000e6400000e00ff */
[----:B-1----:R-:W-:-:S05]  /*0340*/  @P4 FADD R10, R10, R7 ;  /* 0x000000070a0a4221 */ /* 0x002fca0000000000 */
[----:B------:R-:W1:Y:S02]  /*0350*/  SHFL.UP PT, R7, R10, 0x10, RZ ;  /* 0x060000000a077989 */ /* 0x000e6400000e00ff */
[----:B-1----:R-:W-:-:S05]  /*0360*/  @P5 FADD R10, R10, R7 ;  /* 0x000000070a0a5221 */ /* 0x002fca0000000000 */
[----:B------:R1:W2:Y:S02]  /*0370*/  SHFL.UP PT, R8, R10, 0x1, RZ ;  /* 0x042000000a087989 */ /* 0x0002a400000e00ff */
.L_x_14:
[----:B--2---:R2:W-:Y:S02]  /*0380*/  STS [R5], R8 ;  /* 0x0000000805007388 */ /* 0x0045e40000000800 */
.L_x_6:
[----:B------:R-:W-:Y:S05]  /*0390*/  WARPSYNC.ALL ;  /* 0x0000000000007948 */ /* 0x000fea0003800000 */
[----:B------:R-:W-:Y:S01]  /*03a0*/  BAR.SYNC.DEFER_BLOCKING 0x0 ;  /* 0x0000000000007b1d */ /* 0x000fe20000010000 */
[C---:B------:R-:W-:Y:S02]  /*03b0*/  ISETP.GE.U32.AND P1, PT, R3.reuse, 0x20, PT ;  /* 0x000000200300780c */ /* 0x040fe40003f26070 */
[----:B------:R-:W-:-:S04]  /*03c0*/  ISETP.GE.U32.AND P2, PT, R3, 0x10, PT ;  /* 0x000000100300780c */ /* 0x000fc80003f46070 */
[----:B------:R-:W-:-:S07]  /*03d0*/  FSEL R2, R2, R9, !P2 ;  /* 0x0000000902027208 */ /* 0x000fce0005000000 */
[----:B------:R-:W3:Y:S02]  /*03e0*/  @P1 LDS R6, [R6+UR4] ;  /* 0x0000000406061984 */ /* 0x000ee40008000800 */
[----:B---3--:R-:W-:-:S05]  /*03f0*/  @P1 FADD R2, R9, R6 ;  /* 0x0000000609021221 */ /* 0x008fca0000000000 */
[----:B0-2---:R0:W2:Y:S01]  /*0400*/  SHFL.UP PT, R5, R2, 0x1, RZ ;  /* 0x0420000002057989 */ /* 0x0050a200000e00ff */
[----:B------:R-:W-:Y:S05]  /*0410*/  @P0 EXIT ;  /* 0x000000000000094d */ /* 0x000fea0003800000 */
[----:B0-----:R-:W0:Y:S01]  /*0420*/  LDC.64 R2, c[0x0][0x388] ;  /* 0x0000e200ff027b82 */ /* 0x001e220000000a00 */
[----:B------:R-:W-:-:S04]  /*0430*/  ISETP.NE.AND P0, PT, R4, RZ, PT ;  /* 0x000000ff0400720c */ /* 0x000fc80003f05270 */
[----:B--2---:R-:W-:Y:S01]  /*0440*/  FSEL R5, R5, RZ, P0 ;  /* 0x000000ff05057208 */ /* 0x004fe20000000000 */
[----:B0-----:R-:W-:-:S05]  /*0450*/  IMAD.WIDE R2, R0, 0x4, R2 ;  /* 0x0000000400027825 */ /* 0x001fca00078e0202 */
[----:B------:R-:W-:Y:S01]  /*0460*/  STG.E desc[UR6][R2.64], R5 ;  /* 0x0000000502007986 */ /* 0x000fe2000c101906 */
[----:B------:R-:W-:Y:S05]  /*0470*/  EXIT ;  /* 0x000000000000794d */ /* 0x000fea0003800000 */
.L_x_7:
[----:B-1----:R-:W-:Y:S01]  /*0480*/  IMAD.MOV.U32 R12, RZ, RZ, R10 ;  /* 0x000000ffff0c7224 */ /* 0x002fe200078e000a */
[----:B------:R-:W-:Y:S01]  /*0490*/  MOV R13, 0x1 ;  /* 0x00000001000d7802 */ /* 0x000fe20000000f00 */
[----:B------:R-:W-:Y:S01]  /*04a0*/  IMAD.MOV.U32 R14, RZ, RZ, RZ ;  /* 0x000000ffff0e7224 */ /* 0x000fe200078e00ff */
[----:B------:R-:W-:-:S07]  /*04b0*/  MOV R11, 0xffffffff ;  /* 0xffffffff000b7802 */ /* 0x000fce0000000f00 */
[----:B0-----:R-:W-:Y:S05]  /*04c0*/  WARPSYNC.COLLECTIVE R11, `(.L_x_8) ;  /* 0x000000000b087348 */ /* 0x001fea0003c00000 */
[----:B------:R1:W2:Y:S02]  /*04d0*/  SHFL.UP P6, R7, R12, R13, R14 ;  /* 0x0400000d0c077389 */ /* 0x0002a400000c000e */
[----:B012---:R-:W-:Y:S05]  /*04e0*/  ENDCOLLECTIVE ;  /* 0x000000000000791b */ /* 0x007fea0003800000 */
.L_x_8:
[----:B------:R-:W-:Y:S02]  /*04f0*/  HFMA2 R13, -RZ, RZ, 0, 1.1920928955078125e-07 ;  /* 0x00000002ff0d7431 */ /* 0x000fe400000001ff */
[----:B------:R-:W-:-:S04]  /*0500*/  @P1 FADD R10, R7, R10 ;  /* 0x0000000a070a1221 */ /* 0x000fc80000000000 */
[----:B------:R-:W-:-:S07]  /*0510*/  IMAD.MOV.U32 R12, RZ, RZ, R10 ;  /* 0x000000ffff0c7224 */ /* 0x000fce00078e000a */
[----:B------:R-:W-:Y:S05]  /*0520*/  WARPSYNC.COLLECTIVE R11, `(.L_x_9) ;  /* 0x000000000b087348 */ /* 0x000fea0003c00000 */
[----:B------:R0:W1:Y:S02]  /*0530*/  SHFL.UP P6, R7, R12, R13, R14 ;  /* 0x0400000d0c077389 */ /* 0x00006400000c000e */
[----:B01----:R-:W-:Y:S05]  /*0540*/  ENDCOLLECTIVE ;  /* 0x000000000000791b */ /* 0x003fea0003800000 */
.L_x_9:
[----:B------:R-:W-:Y:S01]  /*0550*/  MOV R13, 0x4 ;  /* 0x00000004000d7802 */ /* 0x000fe20000000f00 */
[----:B------:R-:W-:-:S04]  /*0560*/  @P2 FADD R10, R10, R7 ;  /* 0x000000070a0a2221 */ /* 0x000fc80000000000 */
[----:B------:R-:W-:-:S07]  /*0570*/  IMAD.MOV.U32 R12, RZ, RZ, R10 ;  /* 0x000000ffff0c7224 */ /* 0x000fce00078e000a */
[----:B------:R-:W-:Y:S05]  /*0580*/  WARPSYNC.COLLECTIVE R11, `(.L_x_10) ;  /* 0x000000000b087348 */ /* 0x000fea0003c00000 */
[----:B------:R0:W1:Y:S02]  /*0590*/  SHFL.UP P6, R7, R12, R13, R14 ;  /* 0x0400000d0c077389 */ /* 0x00006400000c000e */
[----:B01----:R-:W-:Y:S05]  /*05a0*/  ENDCOLLECTIVE ;  /* 0x000000000000791b */ /* 0x003fea0003800000 */
.L_x_10:
[----:B------:R-:W-:Y:S02]  /*05b0*/  HFMA2 R13, -RZ, RZ, 0, 4.76837158203125e-07 ;  /* 0x00000008ff0d7431 */ /* 0x000fe400000001ff */
[----:B------:R-:W-:-:S04]  /*05c0*/  @P3 FADD R10, R10, R7 ;  /* 0x000000070a0a3221 */ /* 0x000fc80000000000 */
[----:B------:R-:W-:-:S07]  /*05d0*/  IMAD.MOV.U32 R12, RZ, RZ, R10 ;  /* 0x000000ffff0c7224 */ /* 0x000fce00078e000a */
[----:B------:R-:W-:Y:S05]  /*05e0*/  WARPSYNC.COLLECTIVE R11, `(.L_x_11) ;  /* 0x000000000b087348 */ /* 0x000fea0003c00000 */
[----:B------:R0:W1:Y:S02]  /*05f0*/  SHFL.UP P6, R7, R12, R13, R14 ;  /* 0x0400000d0c077389 */ /* 0x00006400000c000e */
[----:B01----:R-:W-:Y:S05]  /*0600*/  ENDCOLLECTIVE ;  /* 0x000000000000791b */ /* 0x003fea0003800000 */
.L_x_11:
[----:B------:R-:W-:Y:S01]  /*0610*/  MOV R13, 0x10 ;  /* 0x00000010000d7802 */ /* 0x000fe20000000f00 */
[----:B------:R-:W-:-:S04]  /*0620*/  @P4 FADD R10, R10, R7 ;  /* 0x000000070a0a4221 */ /* 0x000fc80000000000 */
[----:B------:R-:W-:-:S07]  /*0630*/  IMAD.MOV.U32 R12, RZ, RZ, R10 ;  /* 0x000000ffff0c7224 */ /* 0x000fce00078e000a */
[----:B------:R-:W-:Y:S05]  /*0640*/  WARPSYNC.COLLECTIVE R11, `(.L_x_12) ;  /* 0x000000000b087348 */ /* 0x000fea0003c00000 */
[----:B------:R0:W1:Y:S02]  /*0650*/  SHFL.UP P6, R7, R12, R13, R14 ;  /* 0x0400000d0c077389 */ /* 0x00006400000c000e */
[----:B01----:R-:W-:Y:S05]  /*0660*/  ENDCOLLECTIVE ;  /* 0x000000000000791b */ /* 0x003fea0003800000 */
.L_x_12:
[----:B------:R-:W-:Y:S02]  /*0670*/  HFMA2 R13, -RZ, RZ, 0, 5.9604644775390625e-08 ;  /* 0x00000001ff0d7431 */ /* 0x000fe400000001ff */
[----:B------:R-:W-:-:S04]  /*0680*/  @P5 FADD R10, R10, R7 ;  /* 0x000000070a0a5221 */ /* 0x000fc80000000000 */
[----:B------:R-:W-:-:S07]  /*0690*/  IMAD.MOV.U32 R12, RZ, RZ, R10 ;  /* 0x000000ffff0c7224 */ /* 0x000fce00078e000a */
[----:B------:R-:W-:Y:S05]  /*06a0*/  WARPSYNC.COLLECTIVE R11, `(.L_x_13) ;  /* 0x000000000b087348 */ /* 0x000fea0003c00000 */
[----:B------:R0:W1:Y:S02]  /*06b0*/  SHFL.UP P6, R7, R12, R13, R14 ;  /* 0x0400000d0c077389 */ /* 0x00006400000c000e */
[----:B01----:R-:W-:Y:S05]  /*06c0*/  ENDCOLLECTIVE ;  /* 0x000000000000791b */ /* 0x003fea0003800000 */
.L_x_13:
[----:B------:R-:W-:Y:S01]  /*06d0*/  IMAD.MOV.U32 R8, RZ, RZ, R7 ;  /* 0x000000ffff087224 */ /* 0x000fe200078e0007 */
[----:B------:R-:W-:Y:S06]  /*06e0*/  BRA `(.L_x_14) ;  /* 0xfffffffc00247947 */ /* 0x000fec000383ffff */
.L_x_15:
        /* <DEDUP_REMOVED lines=9> */
.L_x_40:


//--------------------- .text._Z23blelloch_scan_optimizedPfS_i --------------------------
	.section	.text._Z23blelloch_scan_optimizedPfS_i,"ax",@progbits
	.align	128
        .global         _Z23blelloch_scan_optimizedPfS_i
        .type           _Z23blelloch_scan_optimizedPfS_i,@function
        .size           _Z23blelloch_scan_optimizedPfS_i,(.L_x_41 - _Z23blelloch_scan_optimizedPfS_i)
        .other          _Z23blelloch_scan_optimizedPfS_i,@"STO_CUDA_ENTRY STV_DEFAULT"
_Z23blelloch_scan_optimizedPfS_i:
.text._Z23blelloch_scan_optimizedPfS_i:
[----:B------:R-:W-:Y:S01]  /*0000*/  LDC R1, c[0x0][0x37c] ;  /* 0x0000df00ff017b82 */ /* 0x000fe20000000800 */
[----:B------:R-:W0:Y:S07]  /*0010*/  S2R R3, SR_TID.X ;  /* 0x0000000000037919 */ /* 0x000e2e0000002100 */
[----:B------:R-:W1:Y:S01]  /*0020*/  LDC R11, c[0x0][0x390] ;  /* 0x0000e400ff0b7b82 */ /* 0x000e620000000800 */
[----:B------:R-:W2:Y:S01]  /*0030*/  LDCU UR5, c[0x0][0x360] ;  /* 0x00006c00ff0577ac */ /* 0x000ea20008000800 */
[----:B------:R-:W3:Y:S06]  /*0040*/  LDCU.64 UR6, c[0x0][0x358] ;  /* 0x00006b00ff0677ac */ /* 0x000eec0008000a00 */
[----:B------:R-:W2:Y:S01]  /*0050*/  S2UR UR4, SR_CTAID.X ;  /* 0x00000000000479c3 */ /* 0x000ea20000002500 */
[----:B-1----:R-:W-:-:S04]  /*0060*/  LEA.HI R0, R11, R11, RZ, 0x1 ;  /* 0x0000000b0b007211 */ /* 0x002fc800078f08ff */
[----:B0-----:R-:W-:Y:S01]  /*0070*/  LEA.HI.SX32 R4, R0, R3, 0x1f ;  /* 0x0000000300047211 */ /* 0x001fe200078ffaff */
[----:B--2---:R-:W-:-:S06]  /*0080*/  UIMAD UR4, UR4, UR5, URZ ;  /* 0x00000005040472a4 */ /* 0x004fcc000f8e02ff */
[----:B------:R-:W-:Y:S02]  /*0090*/  VIADD R2, R3, UR4 ;  /* 0x0000000403027c36 */ /* 0x000fe40008000000 */
[----:B------:R-:W-:-:S03]  /*00a0*/  VIADD R0, R4, UR4 ;  /* 0x0000000404007c36 */ /* 0x000fc60008000000 */
[-C--:B------:R-:W-:Y:S02]  /*00b0*/  ISETP.GE.AND P0, PT, R2, R11.reuse, PT ;  /* 0x0000000b0200720c */ /* 0x080fe40003f06270 */
[----:B------:R-:W-:-:S11]  /*00c0*/  ISETP.GE.AND P1, PT, R0, R11, PT ;  /* 0x0000000b0000720c */ /* 0x000fd60003f26270 */
[----:B------:R-:W0:Y:S08]  /*00d0*/  @!P0 LDC.64 R6, c[0x0][0x380] ;  /* 0x0000e000ff068b82 */ /* 0x000e300000000a00 */
[----:B------:R-:W1:Y:S01]  /*00e0*/  @!P1 LDC.64 R8, c[0x0][0x380] ;  /* 0x0000e000ff089b82 */ /* 0x000e620000000a00 */
[----:B0-----:R-:W-:-:S05]  /*00f0*/  @!P0 IMAD.WIDE R6, R2, 0x4, R6 ;  /* 0x0000000402068825 */ /* 0x001fca00078e0206 */
[----:B---3--:R0:W2:Y:S01]  /*0100*/  @!P0 LDG.E R10, desc[UR6][R6.64] ;  /* 0x00000006060a8981 */ /* 0x0080a2000c1e1900 */
[----:B-1----:R-:W-:-:S06]  /*0110*/  @!P1 IMAD.WIDE R8, R0, 0x4, R8 ;  /* 0x0000000400089825 */ /* 0x002fcc00078e0208 */
[----:B------:R-:W3:Y:S01]  /*0120*/  @!P1 LDG.E R9, desc[UR6][R8.64] ;  /* 0x0000000608099981 */ /* 0x000ee2000c1e1900 */
[----:B------:R-:W1:Y:S01]  /*0130*/  S2UR UR5, SR_CgaCtaId ;  /* 0x00000000000579c3 */ /* 0x000e620000008800 */
[----:B------:R-:W-:Y:S01]  /*0140*/  VIADD R5, R4, 0x20 ;  /* 0x0000002004057836 */ /* 0x000fe20000000000 */
[----:B------:R-:W-:-:S04]  /*0150*/  UMOV UR4, 0x400 ;  /* 0x0000040000047882 */ /* 0x000fc80000000000 */
[----:B------:R-:W-:-:S04]  /*0160*/  SHF.R.S32.HI R5, RZ, R5, R4 ;  /* 0x00000005ff057219 */ /* 0x000fc80000011404 */
[----:B------:R-:W-:Y:S01]  /*0170*/  LEA.HI.SX32 R4, R5, R4, 0x16 ;  /* 0x0000000405047211 */ /* 0x000fe200078fb2ff */
[----:B-1----:R-:W-:-:S06]  /*0180*/  ULEA UR4, UR5, UR4, 0x18 ;  /* 0x0000000405047291 */ /* 0x002fcc000f8ec0ff */
[----:B------:R-:W-:Y:S02]  /*0190*/  LEA R5, R3, UR4, 0x2 ;  /* 0x0000000403057c11 */ /* 0x000fe4000f8e10ff */
[----:B------:R-:W-:Y:S02]  /*01a0*/  LEA R4, R4, UR4, 0x2 ;  /* 0x0000000404047c11 */ /* 0x000fe4000f8e10ff */
[----:B0-----:R-:W-:Y:S01]  /*01b0*/  SHF.R.S32.HI R7, RZ, 0x1, R11 ;  /* 0x00000001ff077819 */ /* 0x001fe2000001140b */
[----:B------:R-:W-:Y:S01]  /*01c0*/  IMAD.MOV.U32 R6, RZ, RZ, 0x1 ;  /* 0x00000001ff067424 */ /* 0x000fe200078e00ff */
[----:B--2---:R0:W-:Y:S04]  /*01d0*/  @!P0 STS [R5], R10 ;  /* 0x0000000a05008388 */ /* 0x0041e80000000800 */
[----:B------:R0:W-:Y:S04]  /*01e0*/  @P0 STS [R5], RZ ;  /* 0x000000ff05000388 */ /* 0x0001e80000000800 */
[----:B---3--:R0:W-:Y:S04]  /*01f0*/  @!P1 STS [R4], R9 ;  /* 0x0000000904009388 */ /* 0x0081e80000000800 */
[----:B------:R0:W-:Y:S01]  /*0200*/  @P1 STS [R4], RZ ;  /* 0x000000ff04001388 */ /* 0x0001e20000000800 */
[----:B------:R-:W-:-:S13]  /*0210*/  ISETP.GE.AND P0, PT, R7, 0x1, PT ;  /* 0x000000010700780c */ /* 0x000fda0003f06270 */
[----:B0-----:R-:W-:Y:S05]  /*0220*/  @!P0 BRA `(.L_x_16) ;  /* 0x00000000006c8947 */ /* 0x001fea0003800000 */
[----:B------:R-:W-:Y:S01]  /*0230*/  LEA R9, R3, 0x1, 0x1 ;  /* 0x0000000103097811 */ /* 0x000fe200078e08ff */
[----:B------:R-:W-:-:S07]  /*0240*/  IMAD.MOV.U32 R6, RZ, RZ, 0x1 ;  /* 0x00000001ff067424 */ /* 0x000fce00078e00ff */
.L_x_19:
[----:B------:R-:W-:Y:S01]  /*0250*/  BAR.SYNC.DEFER_BLOCKING 0x0 ;  /* 0x0000000000007b1d */ /* 0x000fe20000010000 */
[----:B------:R-:W-:Y:S02]  /*0260*/  ISETP.GE.AND P0, PT, R3, R7, PT ;  /* 0x000000070300720c */ /* 0x000fe40003f06270 */
[----:B------:R-:W-:Y:S02]  /*0270*/  ISETP.GT.U32.AND P1, PT, R7, 0x1, PT ;  /* 0x000000010700780c */ /* 0x000fe40003f24070 */
[----:B------:R-:W-:Y:S01]  /*0280*/  SHF.R.U32.HI R12, RZ, 0x1, R7 ;  /* 0x00000001ff0c7819 */ /* 0x000fe20000011607 */
[----:B------:R-:W-:Y:S08]  /*0290*/  BSSY.RECONVERGENT B0, `(.L_x_17) ;  /* 0x0000011000007945 */ /* 0x000ff00003800200 */
[----:B------:R-:W-:Y:S05]  /*02a0*/  @P0 BRA `(.L_x_18) ;  /* 0x00000000003c0947 */ /* 0x000fea0003800000 */
[CC--:B------:R-:W-:Y:S02]  /*02b0*/  IMAD R7, R9.reuse, R6.reuse, -0x1 ;  /* 0xffffffff09077424 */ /* 0x0c0fe400078e0206 */
[----:B------:R-:W-:Y:S02]  /*02c0*/  IMAD R10, R9, R6, 0x1f ;  /* 0x0000001f090a7424 */ /* 0x000fe400078e0206 */
[----:B------:R-:W-:-:S03]  /*02d0*/  IMAD.IADD R8, R7, 0x1, R6 ;  /* 0x0000000107087824 */ /* 0x000fc600078e0206 */
[----:B------:R-:W-:Y:S01]  /*02e0*/  SHF.R.S32.HI R10, RZ, R10, R7 ;  /* 0x0000000aff0a7219 */ /* 0x000fe20000011407 */
[----:B------:R-:W-:Y:S02]  /*02f0*/  VIADD R11, R8, 0x20 ;  /* 0x00000020080b7836 */ /* 0x000fe40000000000 */
[CC--:B------:R-:W-:Y:S02]  /*0300*/  IMAD R7, R9.reuse, R6.reuse, R6 ;  /* 0x0000000609077224 */ /* 0x0c0fe400078e0206 */
[----:B------:R-:W-:Y:S01]  /*0310*/  IMAD R10, R9, R6, R10 ;  /* 0x00000006090a7224 */ /* 0x000fe200078e020a */
[----:B------:R-:W-:-:S04]  /*0320*/  SHF.R.S32.HI R8, RZ, R11, R8 ;  /* 0x0000000bff087219 */ /* 0x000fc80000011408 */
[----:B------:R-:W-:Y:S01]  /*0330*/  LEA R10, R10, UR4, 0x2 ;  /* 0x000000040a0a7c11 */ /* 0x000fe2000f8e10ff */
[----:B------:R-:W-:-:S05]  /*0340*/  IMAD.IADD R7, R7, 0x1, R8 ;  /* 0x0000000107077824 */ /* 0x000fca00078e0208 */
[----:B------:R-:W-:Y:S01]  /*0350*/  LEA R7, R7, UR4, 0x2 ;  /* 0x0000000407077c11 */ /* 0x000fe2000f8e10ff */
[----:B------:R-:W-:Y:S04]  /*0360*/  LDS R10, [R10+-0x4] ;  /* 0xfffffc000a0a7984 */ /* 0x000fe80000000800 */
[----:B------:R-:W0:Y:S02]  /*0370*/  LDS R11, [R7+-0x4] ;  /* 0xfffffc00070b7984 */ /* 0x000e240000000800 */
[----:B0-----:R-:W-:-:S05]  /*0380*/  FADD R8, R10, R11 ;  /* 0x0000000b0a087221 */ /* 0x001fca0000000000 */
[----:B------:R0:W-:Y:S02]  /*0390*/  STS [R7+-0x4], R8 ;  /* 0xfffffc0807007388 */ /* 0x0001e40000000800 */
.L_x_18:
[----:B------:R-:W-:Y:S05]  /*03a0*/  BSYNC.RECONVERGENT B0 ;  /* 0x0000000000007941 */ /* 0x000fea0003800200 */
.L_x_17:
[----:B0-----:R-:W-:Y:S02]  /*03b0*/  IMAD.MOV.U32 R7, RZ, RZ, R12 ;  /* 0x000000ffff077224 */ /* 0x001fe400078e000c */
[----:B------:R-:W-:Y:S01]  /*03c0*/  IMAD.SHL.U32 R6, R6, 0x2, RZ ;  /* 0x0000000206067824 */ /* 0x000fe200078e00ff */
[----:B------:R-:W-:Y:S06]  /*03d0*/  @P1 BRA `(.L_x_19) ;  /* 0xfffffffc009c1947 */ /* 0x000fec000383ffff */
.L_x_16:
[----:B------:R-:W0:Y:S01]  /*03e0*/  LDC R7, c[0x0][0x390] ;  /* 0x0000e400ff077b82 */ /* 0x000e220000000800 */
[----:B------:R-:W-:-:S13]  /*03f0*/  ISETP.NE.AND P0, PT, R3, RZ, PT ;  /* 0x000000ff0300720c */ /* 0x000fda0003f05270 */
[C---:B0-----:R-:W-:Y:S02]  /*0400*/  @!P0 VIADD R8, R7.reuse, 0xffffffff ;  /* 0xffffffff07088836 */ /* 0x041fe40000000000 */
[----:B------:R-:W-:-:S05]  /*0410*/  @!P0 VIADD R9, R7, 0x1f ;  /* 0x0000001f07098836 */ /* 0x000fca0000000000 */
[----:B------:R-:W-:-:S04]  /*0420*/  @!P0 SHF.R.S32.HI R8, RZ, R9, R8 ;  /* 0x00000009ff088219 */ /* 0x000fc80000011408 */
[----:B------:R-:W-:-:S04]  /*0430*/  @!P0 LEA.HI.SX32 R8, R8, R7, 0x16 ;  /* 0x0000000708088211 */ /* 0x000fc800078fb2ff */
[----:B------:R-:W-:-:S05]  /*0440*/  @!P0 LEA R8, R8, UR4, 0x2 ;  /* 0x0000000408088c11 */ /* 0x000fca000f8e10ff */
[----:B------:R0:W-:Y:S01]  /*0450*/  @!P0 STS [R8+-0x4], RZ ;  /* 0xfffffcff08008388 */ /* 0x0001e20000000800 */
[----:B------:R-:W-:-:S13]  /*0460*/  ISETP.GE.AND P0, PT, R7, 0x2, PT ;  /* 0x000000020700780c */ /* 0x000fda0003f06270 */
[----:B0-----:R-:W-:Y:S05]  /*0470*/  @!P0 BRA `(.L_x_20) ;  /* 0x0000000000708947 */ /* 0x001fea0003800000 */
[----:B------:R-:W0:Y:S01]  /*0480*/  LDC R7, c[0x0][0x390] ;  /* 0x0000e400ff077b82 */ /* 0x000e220000000800 */
[----:B------:R-:W-:Y:S01]  /*0490*/  LEA R15, R3, 0x1, 0x1 ;  /* 0x00000001030f7811 */ /* 0x000fe200078e08ff */
[----:B------:R-:W-:-:S06]  /*04a0*/  UMOV UR5, 0x1 ;  /* 0x0000000100057882 */ /* 0x000fcc0000000000 */
.L_x_23:
[----:B------:R-:W-:Y:S01]  /*04b0*/  BAR.SYNC.DEFER_BLOCKING 0x0 ;  /* 0x0000000000007b1d */ /* 0x000fe20000010000 */
[----:B------:R-:W-:Y:S01]  /*04c0*/  ISETP.GE.U32.AND P0, PT, R3, UR5, PT ;  /* 0x0000000503007c0c */ /* 0x000fe2000bf06070 */
[----:B------:R-:W-:Y:S01]  /*04d0*/  USHF.L.U32 UR5, UR5, 0x1, URZ ;  /* 0x0000000105057899 */ /* 0x000fe200080006ff */
[----:B------:R-:W-:-:S03]  /*04e0*/  SHF.R.U32.HI R6, RZ, 0x1, R6 ;  /* 0x00000001ff067819 */ /* 0x000fc60000011606 */
[----:B------:R-:W-:Y:S02]  /*04f0*/  BSSY.RECONVERGENT B0, `(.L_x_21) ;  /* 0x0000013000007945 */ /* 0x000fe40003800200 */
[----:B0-----:R-:W-:-:S06]  /*0500*/  ISETP.LE.AND P1, PT, R7, UR5, PT ;  /* 0x0000000507007c0c */ /* 0x001fcc000bf23270 */
[----:B------:R-:W-:Y:S07]  /*0510*/  @P0 BRA `(.L_x_22) ;  /* 0x0000000000400947 */ /* 0x000fee0003800000 */
[CC--:B------:R-:W-:Y:S02]  /*0520*/  IMAD R9, R6.reuse, R15.reuse, -0x1 ;  /* 0xffffffff06097424 */ /* 0x0c0fe400078e020f */
[C---:B------:R-:W-:Y:S02]  /*0530*/  IMAD R8, R6.reuse, R15, 0x1f ;  /* 0x0000001f06087424 */ /* 0x040fe400078e020f */
        /* <DEDUP_REMOVED lines=8> */
[----:B------:R-:W-:Y:S02]  /*05c0*/  LEA R10, R8, UR4, 0x2 ;  /* 0x00000004080a7c11 */ /* 0x000fe4000f8e10ff */
[----:B------:R-:W-:Y:S04]  /*05d0*/  LDS R8, [R9+-0x4] ;  /* 0xfffffc0009087984 */ /* 0x000fe80000000800 */
[----:B------:R-:W0:Y:S02]  /*05e0*/  LDS R11, [R10+-0x4] ;  /* 0xfffffc000a0b7984 */ /* 0x000e240000000800 */
[----:B0-----:R-:W-:Y:S02]  /*05f0*/  FADD R13, R8, R11 ;  /* 0x0000000b080d7221 */ /* 0x001fe40000000000 */
[----:B------:R0:W-:Y:S04]  /*0600*/  STS [R9+-0x4], R11 ;  /* 0xfffffc0b09007388 */ /* 0x0001e80000000800 */
[----:B------:R0:W-:Y:S02]  /*0610*/  STS [R10+-0x4], R13 ;  /* 0xfffffc0d0a007388 */ /* 0x0001e40000000800 */
.L_x_22:
[----:B------:R-:W-:Y:S05]  /*0620*/  BSYNC.RECONVERGENT B0 ;  /* 0x0000000000007941 */ /* 0x000fea0003800200 */
.L_x_21:
[----:B------:R-:W-:Y:S05]  /*0630*/  @!P1 BRA `(.L_x_23) ;  /* 0xfffffffc009c9947 */ /* 0x000fea000383ffff */
.L_x_20:
[----:B------:R-:W-:Y:S01]  /*0640*/  BAR.SYNC.DEFER_BLOCKING 0x0 ;  /* 0x0000000000007b1d */ /* 0x000fe20000010000 */
[-C--:B------:R-:W-:Y:S02]  /*0650*/  ISETP.GE.AND P0, PT, R2, R7.reuse, PT ;  /* 0x000000070200720c */ /* 0x080fe40003f06270 */
[----:B------:R-:W-:-:S11]  /*0660*/  ISETP.GE.AND P1, PT, R0, R7, PT ;  /* 0x000000070000720c */ /* 0x000fd60003f26270 */
[----:B0-----:R-:W0:Y:S01]  /*0670*/  @!P0 LDC.64 R8, c[0x0][0x388] ;  /* 0x0000e200ff088b82 */ /* 0x001e220000000a00 */
[----:B------:R-:W1:Y:S01]  /*0680*/  @!P0 LDS R5, [R5] ;  /* 0x0000000005058984 */ /* 0x000e620000000800 */
[----:B0-----:R-:W-:-:S05]  /*0690*/  @!P0 IMAD.WIDE R2, R2, 0x4, R8 ;  /* 0x0000000402028825 */ /* 0x001fca00078e0208 */
[----:B-1----:R0:W-:Y:S01]  /*06a0*/  @!P0 STG.E desc[UR6][R2.64], R5 ;  /* 0x0000000502008986 */ /* 0x0021e2000c101906 */
[----:B------:R-:W-:Y:S05]  /*06b0*/  @P1 EXIT ;  /* 0x000000000000194d */ /* 0x000fea0003800000 */
[----:B0-----:R-:W0:Y:S01]  /*06c0*/  LDS R5, [R4] ;  /* 0x0000000004057984 */ /* 0x001e220000000800 */
[----:B------:R-:W1:Y:S02]  /*06d0*/  LDC.64 R2, c[0x0][0x388] ;  /* 0x0000e200ff027b82 */ /* 0x000e640000000a00 */
[----:B-1----:R-:W-:-:S05]  /*06e0*/  IMAD.WIDE R2, R0, 0x4, R2 ;  /* 0x0000000400027825 */ /* 0x002fca00078e0202 */
[----:B0-----:R-:W-:Y:S01]  /*06f0*/  STG.E desc[UR6][R2.64], R5 ;  /* 0x0000000502007986 */ /* 0x001fe2000c101906 */
[----:B------:R-:W-:Y:S05]  /*0700*/  EXIT ;  /* 0x000000000000794d */ /* 0x000fea0003800000 */
.L_x_24:
        /* <DEDUP_REMOVED lines=15> */
.L_x_41:


//--------------------- .text._Z23blelloch_scan_exclusivePfS_i --------------------------
	.section	.text._Z23blelloch_scan_exclusivePfS_i,"ax",@progbits
	.align	128
        .global         _Z23blelloch_scan_exclusivePfS_i
        .type           _Z23blelloch_scan_exclusivePfS_i,@function
        .size           _Z23blelloch_scan_exclusivePfS_i,(.L_x_42 - _Z23blelloch_scan_exclusivePfS_i)
        .other          _Z23blelloch_scan_exclusivePfS_i,@"STO_CUDA_ENTRY STV_DEFAULT"
_Z23blelloch_scan_exclusivePfS_i:
.text._Z23blelloch_scan_exclusivePfS_i:
[----:B------:R-:W-:Y:S01]  /*0000*/  LDC R1, c[0x0][0x37c] ;  /* 0x0000df00ff017b82 */ /* 0x000fe20000000800 */
[----:B------:R-:W0:Y:S07]  /*0010*/  S2R R9, SR_TID.X ;  /* 0x0000000000097919 */ /* 0x000e2e0000002100 */
[----:B------:R-:W0:Y:S01]  /*0020*/  S2UR UR4, SR_CTAID.X ;  /* 0x00000000000479c3 */ /* 0x000e220000002500 */
[----:B------:R-:W1:Y:S01]  /*0030*/  LDCU UR5, c[0x0][0x390] ;  /* 0x00007200ff0577ac */ /* 0x000e620008000800 */
[----:B------:R-:W2:Y:S06]  /*0040*/  LDCU.64 UR6, c[0x0][0x358] ;  /* 0x00006b00ff0677ac */ /* 0x000eac0008000a00 */
[----:B------:R-:W0:Y:S02]  /*0050*/  LDC R10, c[0x0][0x360] ;  /* 0x0000d800ff0a7b82 */ /* 0x000e240000000800 */
[----:B0-----:R-:W-:-:S05]  /*0060*/  IMAD R0, R10, UR4, R9 ;  /* 0x000000040a007c24 */ /* 0x001fca000f8e0209 */
[----:B-1----:R-:W-:-:S13]  /*0070*/  ISETP.GE.AND P2, PT, R0, UR5, PT ;  /* 0x0000000500007c0c */ /* 0x002fda000bf46270 */
[----:B------:R-:W0:Y:S02]  /*0080*/  @!P2 LDC.64 R2, c[0x0][0x380] ;  /* 0x0000e000ff02ab82 */ /* 0x000e240000000a00 */
[----:B0-----:R-:W-:-:S06]  /*0090*/  @!P2 IMAD.WIDE R2, R0, 0x4, R2 ;  /* 0x000000040002a825 */ /* 0x001fcc00078e0202 */
[----:B--2---:R-:W2:Y:S01]  /*00a0*/  @!P2 LDG.E R3, desc[UR6][R2.64] ;  /* 0x000000060203a981 */ /* 0x004ea2000c1e1900 */
[----:B------:R-:W0:Y:S01]  /*00b0*/  S2UR UR5, SR_CgaCtaId ;  /* 0x00000000000579c3 */ /* 0x000e220000008800 */
[----:B------:R-:W-:Y:S01]  /*00c0*/  UMOV UR4, 0x400 ;  /* 0x0000040000047882 */ /* 0x000fe20000000000 */
[C---:B------:R-:W-:Y:S02]  /*00d0*/  ISETP.GE.U32.AND P3, PT, R10.reuse, 0x2, PT ;  /* 0x000000020a00780c */ /* 0x040fe40003f66070 */
[----:B------:R-:W-:Y:S02]  /*00e0*/  ISETP.NE.AND P0, PT, R9, RZ, PT ;  /* 0x000000ff0900720c */ /* 0x000fe40003f05270 */
[----:B------:R-:W-:Y:S01]  /*00f0*/  ISETP.GE.U32.AND P1, PT, R10, 0x2, PT ;  /* 0x000000020a00780c */ /* 0x000fe20003f26070 */
[----:B0-----:R-:W-:-:S06]  /*0100*/  ULEA UR4, UR5, UR4, 0x18 ;  /* 0x0000000405047291 */ /* 0x001fcc000f8ec0ff */
[----:B------:R-:W-:-:S05]  /*0110*/  LEA R4, R9, UR4, 0x2 ;  /* 0x0000000409047c11 */ /* 0x000fca000f8e10ff */
[----:B--2---:R0:W-:Y:S04]  /*0120*/  @!P2 STS [R4], R3 ;  /* 0x000000030400a388 */ /* 0x0041e80000000800 */
[----:B------:R0:W-:Y:S01]  /*0130*/  @P2 STS [R4], RZ ;  /* 0x000000ff04002388 */ /* 0x0001e20000000800 */
[----:B------:R-:W-:Y:S06]  /*0140*/  BAR.SYNC.DEFER_BLOCKING 0x0 ;  /* 0x0000000000007b1d */ /* 0x000fec0000010000 */
[----:B------:R-:W-:Y:S05]  /*0150*/  @!P3 BRA `(.L_x_25) ;  /* 0x00000000003cb947 */ /* 0x000fea0003800000 */
[----:B------:R-:W-:Y:S01]  /*0160*/  LEA R2, R9, 0x2, 0x1 ;  /* 0x0000000209027811 */ /* 0x000fe200078e08ff */
[----:B0-----:R-:W-:-:S07]  /*0170*/  IMAD.MOV.U32 R3, RZ, RZ, 0x1 ;  /* 0x00000001ff037424 */ /* 0x001fce00078e00ff */
.L_x_26:
[----:B------:R-:W-:-:S05]  /*0180*/  IMAD R5, R2, R3, RZ ;  /* 0x0000000302057224 */ /* 0x000fca00078e02ff */
[----:B------:R-:W-:-:S13]  /*0190*/  ISETP.GT.U32.AND P2, PT, R5, R10, PT ;  /* 0x0000000a0500720c */ /* 0x000fda0003f44070 */
[----:B------:R-:W-:-:S05]  /*01a0*/  @!P2 IMAD.IADD R5, R5, 0x1, -R3 ;  /* 0x000000010505a824 */ /* 0x000fca00078e0a03 */
[----:B------:R-:W-:-:S05]  /*01b0*/  @!P2 LEA R6, R5, UR4, 0x2 ;  /* 0x000000040506ac11 */ /* 0x000fca000f8e10ff */
[C---:B------:R-:W-:Y:S02]  /*01c0*/  @!P2 IMAD R5, R3.reuse, 0x4, R6 ;  /* 0x000000040305a824 */ /* 0x040fe400078e0206 */
[----:B------:R-:W-:Y:S01]  /*01d0*/  @!P2 LDS R6, [R6+-0x4] ;  /* 0xfffffc000606a984 */ /* 0x000fe20000000800 */
[----:B------:R-:W-:-:S03]  /*01e0*/  IMAD.SHL.U32 R3, R3, 0x2, RZ ;  /* 0x0000000203037824 */ /* 0x000fc600078e00ff */
[----:B------:R-:W0:Y:S02]  /*01f0*/  @!P2 LDS R7, [R5+-0x4] ;  /* 0xfffffc000507a984 */ /* 0x000e240000000800 */
[----:B0-----:R-:W-:-:S05]  /*0200*/  @!P2 FADD R8, R6, R7 ;  /* 0x000000070608a221 */ /* 0x001fca0000000000 */
[----:B------:R1:W-:Y:S01]  /*0210*/  @!P2 STS [R5+-0x4], R8 ;  /* 0xfffffc080500a388 */ /* 0x0003e20000000800 */
[----:B------:R-:W-:Y:S01]  /*0220*/  BAR.SYNC.DEFER_BLOCKING 0x0 ;  /* 0x0000000000007b1d */ /* 0x000fe20000010000 */
[----:B------:R-:W-:-:S13]  /*0230*/  ISETP.GE.U32.AND P2, PT, R3, R10, PT ;  /* 0x0000000a0300720c */ /* 0x000fda0003f46070 */
[----:B-1----:R-:W-:Y:S05]  /*0240*/  @!P2 BRA `(.L_x_26) ;  /* 0xfffffffc00cca947 */ /* 0x002fea000383ffff */
.L_x_25:
[----:B------:R-:W-:-:S05]  /*0250*/  @!P0 LEA R2, R10, UR4, 0x2 ;  /* 0x000000040a028c11 */ /* 0x000fca000f8e10ff */
[----:B------:R1:W-:Y:S01]  /*0260*/  @!P0 STS [R2+-0x4], RZ ;  /* 0xfffffcff02008388 */ /* 0x0003e20000000800 */
[----:B------:R-:W-:Y:S06]  /*0270*/  BAR.SYNC.DEFER_BLOCKING 0x0 ;  /* 0x0000000000007b1d */ /* 0x000fec0000010000 */
[----:B------:R-:W-:Y:S05]  /*0280*/  @!P1 BRA `(.L_x_27) ;  /* 0x0000000000449947 */ /* 0x000fea0003800000 */
[----:B------:R-:W-:Y:S01]  /*0290*/  LEA R12, R9, 0x2, 0x1 ;  /* 0x00000002090c7811 */ /* 0x000fe200078e08ff */
[----:B-1----:R-:W-:-:S07]  /*02a0*/  IMAD.MOV.U32 R2, RZ, RZ, R10 ;  /* 0x000000ffff027224 */ /* 0x002fce00078e000a */
.L_x_28:
[----:B------:R-:W-:-:S05]  /*02b0*/  SHF.R.U32.HI R7, RZ, 0x1, R2 ;  /* 0x00000001ff077819 */ /* 0x000fca0000011602 */
[----:B0-----:R-:W-:-:S05]  /*02c0*/  IMAD R3, R12, R7, RZ ;  /* 0x000000070c037224 */ /* 0x001fca00078e02ff */
[----:B------:R-:W-:-:S13]  /*02d0*/  ISETP.GT.U32.AND P0, PT, R3, R10, PT ;  /* 0x0000000a0300720c */ /* 0x000fda0003f04070 */
[C---:B------:R-:W-:Y:S01]  /*02e0*/  @!P0 IMAD.IADD R5, R3.reuse, 0x1, -R7 ;  /* 0x0000000103058824 */ /* 0x040fe200078e0a07 */
[----:B------:R-:W-:-:S04]  /*02f0*/  @!P0 LEA R3, R3, UR4, 0x2 ;  /* 0x0000000403038c11 */ /* 0x000fc8000f8e10ff */
[----:B------:R-:W-:Y:S02]  /*0300*/  @!P0 LEA R6, R5, UR4, 0x2 ;  /* 0x0000000405068c11 */ /* 0x000fe4000f8e10ff */
[----:B------:R-:W-:Y:S04]  /*0310*/  @!P0 LDS R5, [R3+-0x4] ;  /* 0xfffffc0003058984 */ /* 0x000fe80000000800 */
[----:B------:R-:W0:Y:S02]  /*0320*/  @!P0 LDS R8, [R6+-0x4] ;  /* 0xfffffc0006088984 */ /* 0x000e240000000800 */
[----:B0-----:R-:W-:-:S05]  /*0330*/  @!P0 FADD R8, R5, R8 ;  /* 0x0000000805088221 */ /* 0x001fca0000000000 */
[----:B------:R2:W-:Y:S04]  /*0340*/  @!P0 STS [R3+-0x4], R8 ;  /* 0xfffffc0803008388 */ /* 0x0005e80000000800 */
[----:B------:R2:W-:Y:S01]  /*0350*/  @!P0 STS [R6+-0x4], R5 ;  /* 0xfffffc0506008388 */ /* 0x0005e20000000800 */
[----:B------:R-:W-:Y:S01]  /*0360*/  BAR.SYNC.DEFER_BLOCKING 0x0 ;  /* 0x0000000000007b1d */ /* 0x000fe20000010000 */
[----:B------:R-:W-:Y:S01]  /*0370*/  ISETP.GT.U32.AND P0, PT, R2, 0x3, PT ;  /* 0x000000030200780c */ /* 0x000fe20003f04070 */
[----:B------:R-:W-:-:S12]  /*0380*/  IMAD.MOV.U32 R2, RZ, RZ, R7 ;  /* 0x000000ffff027224 */ /* 0x000fd800078e0007 */
[----:B--2---:R-:W-:Y:S05]  /*0390*/  @P0 BRA `(.L_x_28) ;  /* 0xfffffffc00c40947 */ /* 0x004fea000383ffff */
.L_x_27:
[----:B------:R-:W2:Y:S02]  /*03a0*/  LDCU UR4, c[0x0][0x390] ;  /* 0x00007200ff0477ac */ /* 0x000ea40008000800 */
[----:B--2---:R-:W-:-:S13]  /*03b0*/  ISETP.GE.AND P0, PT, R0, UR4, PT ;  /* 0x0000000400007c0c */ /* 0x004fda000bf06270 */
[----:B------:R-:W-:Y:S05]  /*03c0*/  @P0 EXIT ;  /* 0x000000000000094d */ /* 0x000fea0003800000 */
[----:B------:R-:W2:Y:S01]  /*03d0*/  LDS R5, [R4] ;  /* 0x0000000004057984 */ /* 0x000ea20000000800 */
[----:B01----:R-:W0:Y:S02]  /*03e0*/  LDC.64 R2, c[0x0][0x388] ;  /* 0x0000e200ff027b82 */ /* 0x003e240000000a00 */
[----:B0-----:R-:W-:-:S05]  /*03f0*/  IMAD.WIDE R2, R0, 0x4, R2 ;  /* 0x0000000400027825 */ /* 0x001fca00078e0202 */
[----:B--2---:R-:W-:Y:S01]  /*0400*/  STG.E desc[UR6][R2.64], R5 ;  /* 0x0000000502007986 */ /* 0x004fe2000c101906 */
[----:B------:R-:W-:Y:S05]  /*0410*/  EXIT ;  /* 0x000000000000794d */ /* 0x000fea0003800000 */
.L_x_29:
        /* <DEDUP_REMOVED lines=14> */
.L_x_42:


//--------------------- .text._Z28hillis_steele_scan_exclusivePfS_i --------------------------
	.section	.text._Z28hillis_steele_scan_exclusivePfS_i,"ax",@progbits
	.align	128
        .global         _Z28hillis_steele_scan_exclusivePfS_i
        .type           _Z28hillis_steele_scan_exclusivePfS_i,@function
        .size           _Z28hillis_steele_scan_exclusivePfS_i,(.L_x_43 - _Z28hillis_steele_scan_exclusivePfS_i)
        .other          _Z28hillis_steele_scan_exclusivePfS_i,@"STO_CUDA_ENTRY STV_DEFAULT"
_Z28hillis_steele_scan_exclusivePfS_i:
.text._Z28hillis_steele_scan_exclusivePfS_i:
        /* <DEDUP_REMOVED lines=13> */
[----:B------:R-:W-:Y:S01]  /*00d0*/  ISETP.GE.U32.AND P1, PT, R9, 0x2, PT ;  /* 0x000000020900780c */ /* 0x000fe20003f26070 */
[----:B0-----:R-:W-:-:S06]  /*00e0*/  ULEA UR4, UR5, UR4, 0x18 ;  /* 0x0000000405047291 */ /* 0x001fcc000f8ec0ff */
[----:B------:R-:W-:-:S05]  /*00f0*/  LEA R0, R4, UR4, 0x2 ;  /* 0x0000000404007c11 */ /* 0x000fca000f8e10ff */
[----:B--2---:R0:W-:Y:S04]  /*0100*/  @!P0 STS [R0], R3 ;  /* 0x0000000300008388 */ /* 0x0041e80000000800 */
[----:B------:R0:W-:Y:S01]  /*0110*/  @P0 STS [R0], RZ ;  /* 0x000000ff00000388 */ /* 0x0001e20000000800 */
[----:B------:R-:W-:Y:S06]  /*0120*/  BAR.SYNC.DEFER_BLOCKING 0x0 ;  /* 0x0000000000007b1d */ /* 0x000fec0000010000 */
[----:B------:R-:W-:Y:S05]  /*0130*/  @!P1 BRA `(.L_x_30) ;  /* 0x0000000000409947 */ /* 0x000fea0003800000 */
[----:B------:R-:W1:Y:S01]  /*0140*/  LDCU UR6, c[0x0][0x390] ;  /* 0x00007200ff0677ac */ /* 0x000e620008000800 */
[----:B------:R-:W-:-:S05]  /*0150*/  UMOV UR5, 0x1 ;  /* 0x0000000100057882 */ /* 0x000fca0000000000 */
.L_x_31:
[----:B------:R-:W-:Y:S01]  /*0160*/  ISETP.GE.U32.AND P0, PT, R4, UR5, PT ;  /* 0x0000000504007c0c */ /* 0x000fe2000bf06070 */
[----:B------:R-:W-:-:S03]  /*0170*/  IMAD.MOV.U32 R2, RZ, RZ, RZ ;  /* 0x000000ffff027224 */ /* 0x000fc600078e00ff */
[----:B-1----:R-:W-:-:S13]  /*0180*/  ISETP.LT.AND P0, PT, R5, UR6, P0 ;  /* 0x0000000605007c0c */ /* 0x002fda0008701270 */
[----:B0-----:R-:W-:Y:S01]  /*0190*/  @P0 VIADD R3, R4, -UR5 ;  /* 0x8000000504030c36 */ /* 0x001fe20008000000 */
[----:B------:R-:W-:-:S04]  /*01a0*/  USHF.L.U32 UR5, UR5, 0x1, URZ ;  /* 0x0000000105057899 */ /* 0x000fc800080006ff */
[----:B------:R-:W-:-:S05]  /*01b0*/  @P0 LEA R3, R3, UR4, 0x2 ;  /* 0x0000000403030c11 */ /* 0x000fca000f8e10ff */
[----:B------:R-:W-:Y:S01]  /*01c0*/  @P0 LDS R2, [R3] ;  /* 0x0000000003020984 */ /* 0x000fe20000000800 */
[----:B------:R-:W-:Y:S06]  /*01d0*/  BAR.SYNC.DEFER_BLOCKING 0x0 ;  /* 0x0000000000007b1d */ /* 0x000fec0000010000 */
[----:B------:R-:W0:Y:S02]  /*01e0*/  @P0 LDS R7, [R0] ;  /* 0x0000000000070984 */ /* 0x000e240000000800 */
[----:B0-----:R-:W-:-:S05]  /*01f0*/  @P0 FADD R7, R7, R2 ;  /* 0x0000000207070221 */ /* 0x001fca0000000000 */
[----:B------:R2:W-:Y:S01]  /*0200*/  @P0 STS [R0], R7 ;  /* 0x0000000700000388 */ /* 0x0005e20000000800 */
[----:B------:R-:W-:Y:S01]  /*0210*/  BAR.SYNC.DEFER_BLOCKING 0x0 ;  /* 0x0000000000007b1d */ /* 0x000fe20000010000 */
[----:B------:R-:W-:-:S13]  /*0220*/  ISETP.LE.U32.AND P0, PT, R9, UR5, PT ;  /* 0x0000000509007c0c */ /* 0x000fda000bf03070 */
[----:B--2---:R-:W-:Y:S05]  /*0230*/  @!P0 BRA `(.L_x_31) ;  /* 0xfffffffc00c88947 */ /* 0x004fea000383ffff */
.L_x_30:
[----:B------:R-:W-:Y:S01]  /*0240*/  BAR.SYNC.DEFER_BLOCKING 0x0 ;  /* 0x0000000000007b1d */ /* 0x000fe20000010000 */
[----:B------:R-:W-:-:S13]  /*0250*/  ISETP.GE.AND P0, PT, R5, UR6, PT ;  /* 0x0000000605007c0c */ /* 0x000fda000bf06270 */
[----:B------:R-:W-:Y:S05]  /*0260*/  @P0 EXIT ;  /* 0x000000000000094d */ /* 0x000fea0003800000 */
[----:B------:R-:W-:-:S13]  /*0270*/  ISETP.NE.AND P0, PT, R4, RZ, PT ;  /* 0x000000ff0400720c */ /* 0x000fda0003f05270 */
[----:B0-----:R-:W0:Y:S02]  /*0280*/  @!P0 LDC.64 R2, c[0x0][0x388] ;  /* 0x0000e200ff028b82 */ /* 0x001e240000000a00 */
[----:B0-----:R-:W-:-:S05]  /*0290*/  @!P0 IMAD.WIDE R2, R5, 0x4, R2 ;  /* 0x0000000405028825 */ /* 0x001fca00078e0202 */
[----:B------:R0:W-:Y:S01]  /*02a0*/  @!P0 STG.E desc[UR8][R2.64], RZ ;  /* 0x000000ff02008986 */ /* 0x0001e2000c101908 */
[----:B------:R-:W-:Y:S05]  /*02b0*/  @!P0 EXIT ;  /* 0x000000000000894d */ /* 0x000fea0003800000 */
[----:B------:R-:W1:Y:S01]  /*02c0*/  LDS R7, [R0+-0x4] ;  /* 0xfffffc0000077984 */ /* 0x000e620000000800 */
[----:B0-----:R-:W0:Y:S02]  /*02d0*/  LDC.64 R2, c[0x0][0x388] ;  /* 0x0000e200ff027b82 */ /* 0x001e240000000a00 */
[----:B0-----:R-:W-:-:S05]  /*02e0*/  IMAD.WIDE R2, R5, 0x4, R2 ;  /* 0x0000000405027825 */ /* 0x001fca00078e0202 */
[----:B-1----:R-:W-:Y:S01]  /*02f0*/  STG.E desc[UR8][R2.64], R7 ;  /* 0x0000000702007986 */ /* 0x002fe2000c101908 */
[----:B------:R-:W-:Y:S05]  /*0300*/  EXIT ;  /* 0x000000000000794d */ /* 0x000fea0003800000 */
.L_x_32:
        /* <DEDUP_REMOVED lines=15> */
.L_x_43:


//--------------------- .text._Z28hillis_steele_scan_inclusivePfS_i --------------------------
	.section	.text._Z28hillis_steele_scan_inclusivePfS_i,"ax",@progbits
	.align	128
        .global         _Z28hillis_steele_scan_inclusivePfS_i
        .type           _Z28hillis_steele_scan_inclusivePfS_i,@function
        .size           _Z28hillis_steele_scan_inclusivePfS_i,(.L_x_44 - _Z28hillis_steele_scan_inclusivePfS_i)
        .other          _Z28hillis_steele_scan_inclusivePfS_i,@"STO_CUDA_ENTRY STV_DEFAULT"
_Z28hillis_steele_scan_inclusivePfS_i:
.text._Z28hillis_steele_scan_inclusivePfS_i:
        /* <DEDUP_REMOVED lines=22> */
.L_x_34:
        /* <DEDUP_REMOVED lines=14> */
.L_x_33:
[----:B------:R-:W-:-:S13]  /*0240*/  ISETP.GE.AND P0, PT, R5, UR6, PT ;  /* 0x0000000605007c0c */ /* 0x000fda000bf06270 */
[----:B------:R-:W-:Y:S05]  /*0250*/  @P0 EXIT ;  /* 0x000000000000094d */ /* 0x000fea0003800000 */
[----:B------:R-:W1:Y:S01]  /*0260*/  LDS R7, [R0] ;  /* 0x0000000000077984 */ /* 0x000e620000000800 */
[----:B0-----:R-:W0:Y:S02]  /*0270*/  LDC.64 R2, c[0x0][0x388] ;  /* 0x0000e200ff027b82 */ /* 0x001e240000000a00 */
[----:B0-----:R-:W-:-:S05]  /*0280*/  IMAD.WIDE R2, R5, 0x4, R2 ;  /* 0x0000000405027825 */ /* 0x001fca00078e0202 */
[----:B-1----:R-:W-:Y:S01]  /*0290*/  STG.E desc[UR8][R2.64], R7 ;  /* 0x0000000702007986 */ /* 0x002fe2000c101908 */
[----:B------:R-:W-:Y:S05]  /*02a0*/  EXIT ;  /* 0x000000000000794d */ /* 0x000fea0003800000 */
.L_x_35:
        /* <DEDUP_REMOVED lines=13> */
.L_x_44:


//--------------------- .nv.shared._Z13compact_arrayPfPiS_i --------------------------
	.section	.nv.shared._Z13compact_arrayPfPiS_i,"aw",@nobits
	.sectionflags	@""
	.align	16
	.zero		1024


//--------------------- .nv.shared.reserved.0     --------------------------
	.section	.nv.shared.reserved.0,"aw",@nobits
	.weak		__nv_reservedSMEM_offset_0_alias
	.size		__nv_reservedSMEM_offset_0_alias, 0, 64
	.other		__nv_reservedSMEM_offset_0_alias,@"STO_CUDA_RESERVED_SHARED STV_DEFAULT"
__nv_reservedSMEM_offset_0_alias:
	.zero		0
	.zero		64


//--------------------- .nv.shared._Z19mark_valid_elementsPfPifi --------------------------
	.section	.nv.shared._Z19mark_valid_elementsPfPifi,"aw",@nobits
	.sectionflags	@""
	.align	16
	.zero		1024


//--------------------- .nv.shared._Z14add_incrementsPfS_i --------------------------
	.section	.nv.shared._Z14add_incrementsPfS_i,"aw",@nobits
	.sectionflags	@""
	.align	16
	.zero		1024


//--------------------- .nv.shared._Z25blelloch_scan_with_totalsPfS_S_i --------------------------
	.section	.nv.shared._Z25blelloch_scan_with_totalsPfS_S_i,"aw",@nobits
	.sectionflags	@""
	.align	16
	.zero		1024


//--------------------- .nv.shared._Z16warp_scan_kernelPfS_i --------------------------
	.section	.nv.shared._Z16warp_scan_kernelPfS_i,"aw",@nobits
	.sectionflags	@""
	.align	16
.nv.shared._Z16warp_scan_kernelPfS_i:
	.zero		1152


//--------------------- .nv.shared._Z23blelloch_scan_optimizedPfS_i --------------------------
	.section	.nv.shared._Z23blelloch_scan_optimizedPfS_i,"aw",@nobits
	.sectionflags	@""
	.align	16
	.zero		1024


//--------------------- .nv.shared._Z23blelloch_scan_exclusivePfS_i --------------------------
	.section	.nv.shared._Z23blelloch_scan_exclusivePfS_i,"aw",@nobits
	.sectionflags	@""
	.align	16
	.zero		1024


//--------------------- .nv.shared._Z28hillis_steele_scan_exclusivePfS_i --------------------------
	.section	.nv.shared._Z28hillis_steele_scan_exclusivePfS_i,"aw",@nobits
	.sectionflags	@""
	.align	16
	.zero		1024


//--------------------- .nv.shared._Z28hillis_steele_scan_inclusivePfS_i --------------------------
	.section	.nv.shared._Z28hillis_steele_scan_inclusivePfS_i,"aw",@nobits
	.sectionflags	@""
	.align	16
	.zero		1024


//--------------------- .nv.constant0._Z13compact_arrayPfPiS_i --------------------------
	.section	.nv.constant0._Z13compact_arrayPfPiS_i,"a",@progbits
	.sectionflags	@""
	.align	4
.nv.constant0._Z13compact_arrayPfPiS_i:
	.zero		924


//--------------------- .nv.constant0._Z19mark_valid_elementsPfPifi --------------------------
	.section	.nv.constant0._Z19mark_valid_elementsPfPifi,"a",@progbits
	.sectionflags	@""
	.align	4
.nv.constant0._Z19mark_valid_elementsPfPifi:
	.zero		920


//--------------------- .nv.constant0._Z14add_incrementsPfS_i --------------------------
	.section	.nv.constant0._Z14add_incrementsPfS_i,"a",@progbits
	.sectionflags	@""
	.align	4
.nv.constant0._Z14add_incrementsPfS_i:
	.zero		916


//--------------------- .nv.constant0._Z25blelloch_scan_with_totalsPfS_S_i --------------------------
	.section	.nv.constant0._Z25blelloch_scan_with_totalsPfS_S_i,"a",@progbits
	.sectionflags	@""
	.align	4
.nv.constant0._Z25blelloch_scan_with_totalsPfS_S_i:
	.zero		924


//--------------------- .nv.constant0._Z16warp_scan_kernelPfS_i --------------------------
	.section	.nv.constant0._Z16warp_scan_kernelPfS_i,"a",@progbits
	.sectionflags	@""
	.align	4
.nv.constant0._Z16warp_scan_kernelPfS_i:
	.zero		916


//--------------------- .nv.constant0._Z23blelloch_scan_optimizedPfS_i --------------------------
	.section	.nv.constant0._Z23blelloch_scan_optimizedPfS_i,"a",@progbits
	.sectionflags	@""
	.align	4
.nv.constant0._Z23blelloch_scan_optimizedPfS_i:
	.zero		916


//--------------------- .nv.constant0._Z23blelloch_scan_exclusivePfS_i --------------------------
	.section	.nv.constant0._Z23blelloch_scan_exclusivePfS_i,"a",@progbits
	.sectionflags	@""
	.align	4
.nv.constant0._Z23blelloch_scan_exclusivePfS_i:
	.zero		916


//--------------------- .nv.constant0._Z28hillis_steele_scan_exclusivePfS_i --------------------------
	.section	.nv.constant0._Z28hillis_steele_scan_exclusivePfS_i,"a",@progbits
	.sectionflags	@""
	.align	4
.nv.constant0._Z28hillis_steele_scan_exclusivePfS_i:
	.zero		916


//--------------------- .nv.constant0._Z28hillis_steele_scan_inclusivePfS_i --------------------------
	.section	.nv.constant0._Z28hillis_steele_scan_inclusivePfS_i,"a",@progbits
	.sectionflags	@""
	.align	4
.nv.constant0._Z28hillis_steele_scan_inclusivePfS_i:
	.zero		916


//--------------------- SYMBOLS --------------------------

	.type		.nv.reservedSmem.offset0,@object
	.size		.nv.reservedSmem.offset0,0x4
	.type		.nv.reservedSmem.cap,@object
	.size		.nv.reservedSmem.cap,0x4
